//
// Generated by NVIDIA NVVM Compiler
//
// Compiler Build ID: CL-36424714
// Cuda compilation tools, release 13.0, V13.0.88
// Based on NVVM 20.0.0
//

.version 9.0
.target sm_100
.address_size 64

	// .globl	_Z22generate_spline_kernelPKfS0_S0_S0_S0_iiPf
.global .align 4 .b8 __cudart_i2opi_f[24] = {65, 144, 67, 60, 153, 149, 98, 219, 192, 221, 52, 245, 209, 87, 39, 252, 41, 21, 68, 78, 110, 131, 249, 162};

.visible .entry _Z22generate_spline_kernelPKfS0_S0_S0_S0_iiPf(
	.param .u64 .ptr .align 1 _Z22generate_spline_kernelPKfS0_S0_S0_S0_iiPf_param_0,
	.param .u64 .ptr .align 1 _Z22generate_spline_kernelPKfS0_S0_S0_S0_iiPf_param_1,
	.param .u64 .ptr .align 1 _Z22generate_spline_kernelPKfS0_S0_S0_S0_iiPf_param_2,
	.param .u64 .ptr .align 1 _Z22generate_spline_kernelPKfS0_S0_S0_S0_iiPf_param_3,
	.param .u64 .ptr .align 1 _Z22generate_spline_kernelPKfS0_S0_S0_S0_iiPf_param_4,
	.param .u32 _Z22generate_spline_kernelPKfS0_S0_S0_S0_iiPf_param_5,
	.param .u32 _Z22generate_spline_kernelPKfS0_S0_S0_S0_iiPf_param_6,
	.param .u64 .ptr .align 1 _Z22generate_spline_kernelPKfS0_S0_S0_S0_iiPf_param_7
)
{
	.local .align 4 .b8 	__local_depot0[28];
	.reg .b64 	%SP;
	.reg .b64 	%SPL;
	.reg .pred 	%p<35>;
	.reg .b32 	%r<170>;
	.reg .b32 	%f<142>;
	.reg .b64 	%rd<96>;
	.reg .b64 	%fd<9>;

	mov.u64 	%SPL, __local_depot0;
	ld.param.u64 	%rd30, [_Z22generate_spline_kernelPKfS0_S0_S0_S0_iiPf_param_0];
	ld.param.u64 	%rd31, [_Z22generate_spline_kernelPKfS0_S0_S0_S0_iiPf_param_1];
	ld.param.u64 	%rd32, [_Z22generate_spline_kernelPKfS0_S0_S0_S0_iiPf_param_2];
	ld.param.u64 	%rd33, [_Z22generate_spline_kernelPKfS0_S0_S0_S0_iiPf_param_3];
	ld.param.u64 	%rd34, [_Z22generate_spline_kernelPKfS0_S0_S0_S0_iiPf_param_4];
	ld.param.u32 	%r57, [_Z22generate_spline_kernelPKfS0_S0_S0_S0_iiPf_param_5];
	ld.param.u32 	%r58, [_Z22generate_spline_kernelPKfS0_S0_S0_S0_iiPf_param_6];
	ld.param.u64 	%rd35, [_Z22generate_spline_kernelPKfS0_S0_S0_S0_iiPf_param_7];
	add.u64 	%rd1, %SPL, 0;
	mov.u32 	%r59, %ctaid.x;
	mov.u32 	%r60, %ntid.x;
	mov.u32 	%r61, %tid.x;
	mad.lo.s32 	%r1, %r59, %r60, %r61;
	mul.lo.s32 	%r62, %r58, %r57;
	setp.ge.s32 	%p1, %r1, %r62;
	@%p1 bra 	$L__BB0_36;
	cvta.to.global.u64 	%rd37, %rd30;
	cvta.to.global.u64 	%rd38, %rd31;
	cvta.to.global.u64 	%rd39, %rd32;
	cvta.to.global.u64 	%rd40, %rd33;
	div.s32 	%r2, %r1, %r57;
	mul.lo.s32 	%r63, %r2, %r57;
	sub.s32 	%r64, %r1, %r63;
	mul.wide.s32 	%rd41, %r2, 4;
	add.s64 	%rd42, %rd37, %rd41;
	ld.global.f32 	%f1, [%rd42];
	add.s64 	%rd43, %rd38, %rd41;
	ld.global.f32 	%f28, [%rd43];
	add.s64 	%rd44, %rd39, %rd41;
	ld.global.f32 	%f2, [%rd44];
	add.s64 	%rd45, %rd40, %rd41;
	ld.global.f32 	%f29, [%rd45];
	cvt.rn.f32.s32 	%f30, %r64;
	add.s32 	%r65, %r57, -1;
	cvt.rn.f32.s32 	%f31, %r65;
	div.rn.f32 	%f32, %f30, %f31;
	mul.f32 	%f139, %f32, %f29;
	mul.f32 	%f4, %f32, %f28;
	abs.f32 	%f33, %f1;
	setp.lt.f32 	%p2, %f33, 0f358637BD;
	mov.f32 	%f138, 0f00000000;
	@%p2 bra 	$L__BB0_19;
	mul.f32 	%f34, %f4, 0f3F22F983;
	cvt.rni.s32.f32 	%r161, %f34;
	cvt.rn.f32.s32 	%f35, %r161;
	fma.rn.f32 	%f36, %f35, 0fBFC90FDA, %f4;
	fma.rn.f32 	%f37, %f35, 0fB3A22168, %f36;
	fma.rn.f32 	%f137, %f35, 0fA7C234C5, %f37;
	abs.f32 	%f6, %f4;
	setp.ltu.f32 	%p3, %f6, 0f47CE4780;
	mov.u32 	%r157, %r161;
	mov.f32 	%f136, %f137;
	@%p3 bra 	$L__BB0_10;
	setp.neu.f32 	%p4, %f6, 0f7F800000;
	@%p4 bra 	$L__BB0_5;
	mov.f32 	%f40, 0f00000000;
	mul.rn.f32 	%f136, %f4, %f40;
	mov.b32 	%r157, 0;
	bra.uni 	$L__BB0_10;
$L__BB0_5:
	mov.b32 	%r4, %f4;
	shl.b32 	%r67, %r4, 8;
	or.b32  	%r5, %r67, -2147483648;
	mov.b64 	%rd86, 0;
	mov.b32 	%r154, 0;
	mov.u64 	%rd84, __cudart_i2opi_f;
	mov.u64 	%rd85, %rd1;
$L__BB0_6:
	.pragma "nounroll";
	ld.global.nc.u32 	%r68, [%rd84];
	mad.wide.u32 	%rd48, %r68, %r5, %rd86;
	shr.u64 	%rd86, %rd48, 32;
	st.local.u32 	[%rd85], %rd48;
	add.s32 	%r154, %r154, 1;
	add.s64 	%rd85, %rd85, 4;
	add.s64 	%rd84, %rd84, 4;
	setp.ne.s32 	%p5, %r154, 6;
	@%p5 bra 	$L__BB0_6;
	shr.u32 	%r69, %r4, 23;
	st.local.u32 	[%rd1+24], %rd86;
	and.b32  	%r8, %r69, 31;
	and.b32  	%r70, %r69, 224;
	add.s32 	%r71, %r70, -128;
	shr.u32 	%r72, %r71, 5;
	mul.wide.u32 	%rd49, %r72, 4;
	sub.s64 	%rd8, %rd1, %rd49;
	ld.local.u32 	%r155, [%rd8+24];
	ld.local.u32 	%r156, [%rd8+20];
	setp.eq.s32 	%p6, %r8, 0;
	@%p6 bra 	$L__BB0_9;
	shf.l.wrap.b32 	%r155, %r156, %r155, %r8;
	ld.local.u32 	%r73, [%rd8+16];
	shf.l.wrap.b32 	%r156, %r73, %r156, %r8;
$L__BB0_9:
	shr.u32 	%r74, %r155, 30;
	shf.l.wrap.b32 	%r75, %r156, %r155, 2;
	shl.b32 	%r76, %r156, 2;
	shr.u32 	%r77, %r75, 31;
	add.s32 	%r78, %r77, %r74;
	neg.s32 	%r79, %r78;
	setp.lt.s32 	%p7, %r4, 0;
	selp.b32 	%r157, %r79, %r78, %p7;
	xor.b32  	%r80, %r75, %r4;
	shr.s32 	%r81, %r75, 31;
	xor.b32  	%r82, %r81, %r75;
	xor.b32  	%r83, %r81, %r76;
	cvt.u64.u32 	%rd50, %r82;
	shl.b64 	%rd51, %rd50, 32;
	cvt.u64.u32 	%rd52, %r83;
	or.b64  	%rd53, %rd51, %rd52;
	cvt.rn.f64.s64 	%fd1, %rd53;
	mul.f64 	%fd2, %fd1, 0d3BF921FB54442D19;
	cvt.rn.f32.f64 	%f38, %fd2;
	neg.f32 	%f39, %f38;
	setp.lt.s32 	%p8, %r80, 0;
	selp.f32 	%f136, %f39, %f38, %p8;
$L__BB0_10:
	setp.ltu.f32 	%p9, %f6, 0f47CE4780;
	add.s32 	%r85, %r157, 1;
	mul.rn.f32 	%f41, %f136, %f136;
	and.b32  	%r86, %r157, 1;
	setp.eq.b32 	%p10, %r86, 1;
	selp.f32 	%f42, %f136, 0f3F800000, %p10;
	fma.rn.f32 	%f43, %f41, %f42, 0f00000000;
	fma.rn.f32 	%f44, %f41, 0f37CBAC00, 0fBAB607ED;
	selp.f32 	%f45, 0fB94D4153, %f44, %p10;
	selp.f32 	%f46, 0f3C0885E4, 0f3D2AAABB, %p10;
	fma.rn.f32 	%f47, %f45, %f41, %f46;
	selp.f32 	%f48, 0fBE2AAAA8, 0fBEFFFFFF, %p10;
	fma.rn.f32 	%f49, %f47, %f41, %f48;
	fma.rn.f32 	%f50, %f49, %f43, %f42;
	and.b32  	%r87, %r85, 2;
	setp.eq.s32 	%p11, %r87, 0;
	mov.f32 	%f51, 0f00000000;
	sub.f32 	%f52, %f51, %f50;
	selp.f32 	%f53, %f50, %f52, %p11;
	mov.f32 	%f54, 0f3F800000;
	sub.f32 	%f10, %f54, %f53;
	@%p9 bra 	$L__BB0_18;
	setp.neu.f32 	%p12, %f6, 0f7F800000;
	@%p12 bra 	$L__BB0_13;
	mov.f32 	%f57, 0f00000000;
	mul.rn.f32 	%f137, %f4, %f57;
	mov.b32 	%r161, 0;
	bra.uni 	$L__BB0_18;
$L__BB0_13:
	mov.b32 	%r17, %f4;
	shl.b32 	%r89, %r17, 8;
	or.b32  	%r18, %r89, -2147483648;
	mov.b64 	%rd89, 0;
	mov.b32 	%r158, 0;
	mov.u64 	%rd87, __cudart_i2opi_f;
	mov.u64 	%rd88, %rd1;
$L__BB0_14:
	.pragma "nounroll";
	ld.global.nc.u32 	%r90, [%rd87];
	mad.wide.u32 	%rd56, %r90, %r18, %rd89;
	shr.u64 	%rd89, %rd56, 32;
	st.local.u32 	[%rd88], %rd56;
	add.s32 	%r158, %r158, 1;
	add.s64 	%rd88, %rd88, 4;
	add.s64 	%rd87, %rd87, 4;
	setp.ne.s32 	%p13, %r158, 6;
	@%p13 bra 	$L__BB0_14;
	shr.u32 	%r91, %r17, 23;
	st.local.u32 	[%rd1+24], %rd89;
	and.b32  	%r21, %r91, 31;
	and.b32  	%r92, %r91, 224;
	add.s32 	%r93, %r92, -128;
	shr.u32 	%r94, %r93, 5;
	mul.wide.u32 	%rd57, %r94, 4;
	sub.s64 	%rd15, %rd1, %rd57;
	ld.local.u32 	%r159, [%rd15+24];
	ld.local.u32 	%r160, [%rd15+20];
	setp.eq.s32 	%p14, %r21, 0;
	@%p14 bra 	$L__BB0_17;
	shf.l.wrap.b32 	%r159, %r160, %r159, %r21;
	ld.local.u32 	%r95, [%rd15+16];
	shf.l.wrap.b32 	%r160, %r95, %r160, %r21;
$L__BB0_17:
	shr.u32 	%r96, %r159, 30;
	shf.l.wrap.b32 	%r97, %r160, %r159, 2;
	shl.b32 	%r98, %r160, 2;
	shr.u32 	%r99, %r97, 31;
	add.s32 	%r100, %r99, %r96;
	neg.s32 	%r101, %r100;
	setp.lt.s32 	%p15, %r17, 0;
	selp.b32 	%r161, %r101, %r100, %p15;
	xor.b32  	%r102, %r97, %r17;
	shr.s32 	%r103, %r97, 31;
	xor.b32  	%r104, %r103, %r97;
	xor.b32  	%r105, %r103, %r98;
	cvt.u64.u32 	%rd58, %r104;
	shl.b64 	%rd59, %rd58, 32;
	cvt.u64.u32 	%rd60, %r105;
	or.b64  	%rd61, %rd59, %rd60;
	cvt.rn.f64.s64 	%fd3, %rd61;
	mul.f64 	%fd4, %fd3, 0d3BF921FB54442D19;
	cvt.rn.f32.f64 	%f55, %fd4;
	neg.f32 	%f56, %f55;
	setp.lt.s32 	%p16, %r102, 0;
	selp.f32 	%f137, %f56, %f55, %p16;
$L__BB0_18:
	rcp.rn.f32 	%f58, %f1;
	mul.rn.f32 	%f59, %f137, %f137;
	and.b32  	%r107, %r161, 1;
	setp.eq.b32 	%p17, %r107, 1;
	selp.f32 	%f60, 0f3F800000, %f137, %p17;
	fma.rn.f32 	%f61, %f59, %f60, 0f00000000;
	fma.rn.f32 	%f62, %f59, 0f37CBAC00, 0fBAB607ED;
	selp.f32 	%f63, %f62, 0fB94D4153, %p17;
	selp.f32 	%f64, 0f3D2AAABB, 0f3C0885E4, %p17;
	fma.rn.f32 	%f65, %f63, %f59, %f64;
	selp.f32 	%f66, 0fBEFFFFFF, 0fBE2AAAA8, %p17;
	fma.rn.f32 	%f67, %f65, %f59, %f66;
	fma.rn.f32 	%f68, %f67, %f61, %f60;
	and.b32  	%r108, %r161, 2;
	setp.eq.s32 	%p18, %r108, 0;
	mov.f32 	%f69, 0f00000000;
	sub.f32 	%f70, %f69, %f68;
	selp.f32 	%f71, %f68, %f70, %p18;
	mul.f32 	%f139, %f58, %f71;
	mul.f32 	%f138, %f58, %f10;
$L__BB0_19:
	mul.f32 	%f72, %f2, 0f3F22F983;
	cvt.rni.s32.f32 	%r169, %f72;
	cvt.rn.f32.s32 	%f73, %r169;
	fma.rn.f32 	%f74, %f73, 0fBFC90FDA, %f2;
	fma.rn.f32 	%f75, %f73, 0fB3A22168, %f74;
	fma.rn.f32 	%f141, %f73, 0fA7C234C5, %f75;
	abs.f32 	%f19, %f2;
	setp.ltu.f32 	%p19, %f19, 0f47CE4780;
	mov.u32 	%r165, %r169;
	mov.f32 	%f140, %f141;
	@%p19 bra 	$L__BB0_27;
	setp.neu.f32 	%p20, %f19, 0f7F800000;
	@%p20 bra 	$L__BB0_22;
	mov.f32 	%f78, 0f00000000;
	mul.rn.f32 	%f140, %f2, %f78;
	mov.b32 	%r165, 0;
	bra.uni 	$L__BB0_27;
$L__BB0_22:
	mov.b32 	%r31, %f2;
	shl.b32 	%r110, %r31, 8;
	or.b32  	%r32, %r110, -2147483648;
	mov.b64 	%rd92, 0;
	mov.b32 	%r162, 0;
	mov.u64 	%rd90, __cudart_i2opi_f;
	mov.u64 	%rd91, %rd1;
$L__BB0_23:
	.pragma "nounroll";
	ld.global.nc.u32 	%r111, [%rd90];
	mad.wide.u32 	%rd64, %r111, %r32, %rd92;
	shr.u64 	%rd92, %rd64, 32;
	st.local.u32 	[%rd91], %rd64;
	add.s32 	%r162, %r162, 1;
	add.s64 	%rd91, %rd91, 4;
	add.s64 	%rd90, %rd90, 4;
	setp.ne.s32 	%p21, %r162, 6;
	@%p21 bra 	$L__BB0_23;
	shr.u32 	%r112, %r31, 23;
	st.local.u32 	[%rd1+24], %rd92;
	and.b32  	%r35, %r112, 31;
	and.b32  	%r113, %r112, 224;
	add.s32 	%r114, %r113, -128;
	shr.u32 	%r115, %r114, 5;
	mul.wide.u32 	%rd65, %r115, 4;
	sub.s64 	%rd22, %rd1, %rd65;
	ld.local.u32 	%r163, [%rd22+24];
	ld.local.u32 	%r164, [%rd22+20];
	setp.eq.s32 	%p22, %r35, 0;
	@%p22 bra 	$L__BB0_26;
	shf.l.wrap.b32 	%r163, %r164, %r163, %r35;
	ld.local.u32 	%r116, [%rd22+16];
	shf.l.wrap.b32 	%r164, %r116, %r164, %r35;
$L__BB0_26:
	shr.u32 	%r117, %r163, 30;
	shf.l.wrap.b32 	%r118, %r164, %r163, 2;
	shl.b32 	%r119, %r164, 2;
	shr.u32 	%r120, %r118, 31;
	add.s32 	%r121, %r120, %r117;
	neg.s32 	%r122, %r121;
	setp.lt.s32 	%p23, %r31, 0;
	selp.b32 	%r165, %r122, %r121, %p23;
	xor.b32  	%r123, %r118, %r31;
	shr.s32 	%r124, %r118, 31;
	xor.b32  	%r125, %r124, %r118;
	xor.b32  	%r126, %r124, %r119;
	cvt.u64.u32 	%rd66, %r125;
	shl.b64 	%rd67, %rd66, 32;
	cvt.u64.u32 	%rd68, %r126;
	or.b64  	%rd69, %rd67, %rd68;
	cvt.rn.f64.s64 	%fd5, %rd69;
	mul.f64 	%fd6, %fd5, 0d3BF921FB54442D19;
	cvt.rn.f32.f64 	%f76, %fd6;
	neg.f32 	%f77, %f76;
	setp.lt.s32 	%p24, %r123, 0;
	selp.f32 	%f140, %f77, %f76, %p24;
$L__BB0_27:
	setp.ltu.f32 	%p25, %f19, 0f47CE4780;
	add.s32 	%r128, %r165, 1;
	mul.rn.f32 	%f79, %f140, %f140;
	and.b32  	%r129, %r165, 1;
	setp.eq.b32 	%p26, %r129, 1;
	selp.f32 	%f80, %f140, 0f3F800000, %p26;
	fma.rn.f32 	%f81, %f79, %f80, 0f00000000;
	fma.rn.f32 	%f82, %f79, 0f37CBAC00, 0fBAB607ED;
	selp.f32 	%f83, 0fB94D4153, %f82, %p26;
	selp.f32 	%f84, 0f3C0885E4, 0f3D2AAABB, %p26;
	fma.rn.f32 	%f85, %f83, %f79, %f84;
	selp.f32 	%f86, 0fBE2AAAA8, 0fBEFFFFFF, %p26;
	fma.rn.f32 	%f87, %f85, %f79, %f86;
	fma.rn.f32 	%f88, %f87, %f81, %f80;
	and.b32  	%r130, %r128, 2;
	setp.eq.s32 	%p27, %r130, 0;
	mov.f32 	%f89, 0f00000000;
	sub.f32 	%f90, %f89, %f88;
	selp.f32 	%f23, %f88, %f90, %p27;
	@%p25 bra 	$L__BB0_35;
	setp.neu.f32 	%p28, %f19, 0f7F800000;
	@%p28 bra 	$L__BB0_30;
	mov.f32 	%f93, 0f00000000;
	mul.rn.f32 	%f141, %f2, %f93;
	mov.b32 	%r169, 0;
	bra.uni 	$L__BB0_35;
$L__BB0_30:
	mov.b32 	%r44, %f2;
	shl.b32 	%r132, %r44, 8;
	or.b32  	%r45, %r132, -2147483648;
	mov.b64 	%rd95, 0;
	mov.b32 	%r166, 0;
	mov.u64 	%rd93, __cudart_i2opi_f;
	mov.u64 	%rd94, %rd1;
$L__BB0_31:
	.pragma "nounroll";
	ld.global.nc.u32 	%r133, [%rd93];
	mad.wide.u32 	%rd72, %r133, %r45, %rd95;
	shr.u64 	%rd95, %rd72, 32;
	st.local.u32 	[%rd94], %rd72;
	add.s32 	%r166, %r166, 1;
	add.s64 	%rd94, %rd94, 4;
	add.s64 	%rd93, %rd93, 4;
	setp.ne.s32 	%p29, %r166, 6;
	@%p29 bra 	$L__BB0_31;
	shr.u32 	%r134, %r44, 23;
	st.local.u32 	[%rd1+24], %rd95;
	and.b32  	%r48, %r134, 31;
	and.b32  	%r135, %r134, 224;
	add.s32 	%r136, %r135, -128;
	shr.u32 	%r137, %r136, 5;
	mul.wide.u32 	%rd73, %r137, 4;
	sub.s64 	%rd29, %rd1, %rd73;
	ld.local.u32 	%r167, [%rd29+24];
	ld.local.u32 	%r168, [%rd29+20];
	setp.eq.s32 	%p30, %r48, 0;
	@%p30 bra 	$L__BB0_34;
	shf.l.wrap.b32 	%r167, %r168, %r167, %r48;
	ld.local.u32 	%r138, [%rd29+16];
	shf.l.wrap.b32 	%r168, %r138, %r168, %r48;
$L__BB0_34:
	shr.u32 	%r139, %r167, 30;
	shf.l.wrap.b32 	%r140, %r168, %r167, 2;
	shl.b32 	%r141, %r168, 2;
	shr.u32 	%r142, %r140, 31;
	add.s32 	%r143, %r142, %r139;
	neg.s32 	%r144, %r143;
	setp.lt.s32 	%p31, %r44, 0;
	selp.b32 	%r169, %r144, %r143, %p31;
	xor.b32  	%r145, %r140, %r44;
	shr.s32 	%r146, %r140, 31;
	xor.b32  	%r147, %r146, %r140;
	xor.b32  	%r148, %r146, %r141;
	cvt.u64.u32 	%rd74, %r147;
	shl.b64 	%rd75, %rd74, 32;
	cvt.u64.u32 	%rd76, %r148;
	or.b64  	%rd77, %rd75, %rd76;
	cvt.rn.f64.s64 	%fd7, %rd77;
	mul.f64 	%fd8, %fd7, 0d3BF921FB54442D19;
	cvt.rn.f32.f64 	%f91, %fd8;
	neg.f32 	%f92, %f91;
	setp.lt.s32 	%p32, %r145, 0;
	selp.f32 	%f141, %f92, %f91, %p32;
$L__BB0_35:
	mul.rn.f32 	%f94, %f141, %f141;
	and.b32  	%r150, %r169, 1;
	setp.eq.b32 	%p33, %r150, 1;
	selp.f32 	%f95, 0f3F800000, %f141, %p33;
	fma.rn.f32 	%f96, %f94, %f95, 0f00000000;
	fma.rn.f32 	%f97, %f94, 0f37CBAC00, 0fBAB607ED;
	selp.f32 	%f98, %f97, 0fB94D4153, %p33;
	selp.f32 	%f99, 0f3D2AAABB, 0f3C0885E4, %p33;
	fma.rn.f32 	%f100, %f98, %f94, %f99;
	selp.f32 	%f101, 0fBEFFFFFF, 0fBE2AAAA8, %p33;
	fma.rn.f32 	%f102, %f100, %f94, %f101;
	fma.rn.f32 	%f103, %f102, %f96, %f95;
	and.b32  	%r151, %r169, 2;
	setp.eq.s32 	%p34, %r151, 0;
	mov.f32 	%f104, 0f00000000;
	sub.f32 	%f105, %f104, %f103;
	selp.f32 	%f106, %f103, %f105, %p34;
	mul.f32 	%f107, %f138, %f23;
	mul.f32 	%f108, %f106, 0f00000000;
	sub.f32 	%f109, %f107, %f108;
	mul.f32 	%f110, %f138, %f106;
	fma.rn.f32 	%f111, %f23, 0f00000000, %f110;
	shl.b32 	%r152, %r2, 4;
	cvta.to.global.u64 	%rd78, %rd34;
	mul.wide.s32 	%rd79, %r152, 4;
	add.s64 	%rd80, %rd78, %rd79;
	ld.global.f32 	%f112, [%rd80];
	ld.global.f32 	%f113, [%rd80+4];
	mul.f32 	%f114, %f113, %f111;
	fma.rn.f32 	%f115, %f112, %f109, %f114;
	ld.global.f32 	%f116, [%rd80+8];
	fma.rn.f32 	%f117, %f139, %f116, %f115;
	ld.global.f32 	%f118, [%rd80+12];
	add.f32 	%f119, %f118, %f117;
	ld.global.f32 	%f120, [%rd80+16];
	ld.global.f32 	%f121, [%rd80+20];
	mul.f32 	%f122, %f121, %f111;
	fma.rn.f32 	%f123, %f120, %f109, %f122;
	ld.global.f32 	%f124, [%rd80+24];
	fma.rn.f32 	%f125, %f139, %f124, %f123;
	ld.global.f32 	%f126, [%rd80+28];
	add.f32 	%f127, %f126, %f125;
	ld.global.f32 	%f128, [%rd80+32];
	ld.global.f32 	%f129, [%rd80+36];
	mul.f32 	%f130, %f111, %f129;
	fma.rn.f32 	%f131, %f128, %f109, %f130;
	ld.global.f32 	%f132, [%rd80+40];
	fma.rn.f32 	%f133, %f139, %f132, %f131;
	ld.global.f32 	%f134, [%rd80+44];
	add.f32 	%f135, %f134, %f133;
	mul.lo.s32 	%r153, %r1, 3;
	cvta.to.global.u64 	%rd81, %rd35;
	mul.wide.s32 	%rd82, %r153, 4;
	add.s64 	%rd83, %rd81, %rd82;
	st.global.f32 	[%rd83], %f119;
	st.global.f32 	[%rd83+4], %f127;
	st.global.f32 	[%rd83+8], %f135;
$L__BB0_36:
	ret;

}


// ===== COMPILED SASS (sm_100) =====

	.target	sm_100

	.elftype	@"ET_EXEC"


//--------------------- .note.nv.tkinfo           --------------------------
	.section	.note.nv.tkinfo,"",@"SHT_NOTE"
	.sectionflags	@"SHF_NOTE_NV_TKINFO"
	.tkinfo
        /*0018*/ 	.word	0x00000002
        /*0030*/ 	.string	""
        /*0030*/ 	.string	"ptxas"
        /*0030*/ 	.string	"Cuda compilation tools, release 13.0, V13.0.88"
        /*0030*/ 	.string	"Build cuda_13.0.r13.0/compiler.36424714_0"
        /*0030*/ 	.string	"-arch sm_100 -m 64 "



//--------------------- .note.nv.cuinfo           --------------------------
	.section	.note.nv.cuinfo,"",@"SHT_NOTE"
	.sectionflags	@"SHF_NOTE_NV_CUINFO"
        /*0018*/ 	.short	0x0002
        /*001a*/ 	.short	0x0064
        /*001c*/ 	.short	0x0082
	.zero		2


//--------------------- .nv.info                  --------------------------
	.section	.nv.info,"",@"SHT_CUDA_INFO"
	.align	4


	//----- nvinfo : EIATTR_REGCOUNT
	.align		4
        /*0000*/ 	.byte	0x04, 0x2f
        /*0002*/ 	.short	(.L_2 - .L_1)
	.align		4
.L_1:
        /*0004*/ 	.word	index@(_Z22generate_spline_kernelPKfS0_S0_S0_S0_iiPf)
        /*0008*/ 	.word	0x0000001b


	//----- nvinfo : EIATTR_FRAME_SIZE
	.align		4
.L_2:
        /*000c*/ 	.byte	0x04, 0x11
        /*000e*/ 	.short	(.L_4 - .L_3)
	.align		4
.L_3:
        /*0010*/ 	.word	index@($__internal_1_$__cuda_sm3x_div_rn_noftz_f32_slowpath)
        /*0014*/ 	.word	0x00000020


	//----- nvinfo : EIATTR_FRAME_SIZE
	.align		4
.L_4:
        /*0018*/ 	.byte	0x04, 0x11
        /*001a*/ 	.short	(.L_6 - .L_5)
	.align		4
.L_5:
        /*001c*/ 	.word	index@($__internal_0_$__cuda_sm20_rcp_rn_f32_slowpath)
        /*0020*/ 	.word	0x00000020


	//----- nvinfo : EIATTR_FRAME_SIZE
	.align		4
.L_6:
        /*0024*/ 	.byte	0x04, 0x11
        /*0026*/ 	.short	(.L_8 - .L_7)
	.align		4
.L_7:
        /*0028*/ 	.word	index@(_Z22generate_spline_kernelPKfS0_S0_S0_S0_iiPf)
        /*002c*/ 	.word	0x00000020


	//----- nvinfo : EIATTR_MIN_STACK_SIZE
	.align		4
.L_8:
        /*0030*/ 	.byte	0x04, 0x12
        /*0032*/ 	.short	(.L_10 - .L_9)
	.align		4
.L_9:
        /*0034*/ 	.word	index@(_Z22generate_spline_kernelPKfS0_S0_S0_S0_iiPf)
        /*0038*/ 	.word	0x00000020
.L_10:


//--------------------- .nv.compat                --------------------------
	.section	.nv.compat,"",@"SHT_CUDA_COMPAT_INFO"
	.align	4
        /*0000*/ 	.byte	0x02, 0x09, 0x00, 0x00, 0x02, 0x02, 0x01, 0x00, 0x02, 0x05, 0x05, 0x00, 0x03, 0x07, 0x01, 0x01
        /*0010*/ 	.byte	0x02, 0x03, 0x00, 0x00, 0x02, 0x06, 0x01, 0x00, 0x04, 0x0b, 0x08, 0x00, 0x01, 0x00, 0x00, 0x00
        /*0020*/ 	.byte	0x00, 0x00, 0x00, 0x00


//--------------------- .nv.info._Z22generate_spline_kernelPKfS0_S0_S0_S0_iiPf --------------------------
	.section	.nv.info._Z22generate_spline_kernelPKfS0_S0_S0_S0_iiPf,"",@"SHT_CUDA_INFO"
	.sectionflags	@""
	.align	4


	//----- nvinfo : EIATTR_CUDA_API_VERSION
	.align		4
        /*0000*/ 	.byte	0x04, 0x37
        /*0002*/ 	.short	(.L_12 - .L_11)
.L_11:
        /*0004*/ 	.word	0x00000082


	//----- nvinfo : EIATTR_KPARAM_INFO
	.align		4
.L_12:
        /*0008*/ 	.byte	0x04, 0x17
        /*000a*/ 	.short	(.L_14 - .L_13)
.L_13:
        /*000c*/ 	.word	0x00000000
        /*0010*/ 	.short	0x0007
        /*0012*/ 	.short	0x0030
        /*0014*/ 	.byte	0x00, 0xf5, 0x21, 0x00


	//----- nvinfo : EIATTR_KPARAM_INFO
	.align		4
.L_14:
        /*0018*/ 	.byte	0x04, 0x17
        /*001a*/ 	.short	(.L_16 - .L_15)
.L_15:
        /*001c*/ 	.word	0x00000000
        /*0020*/ 	.short	0x0006
        /*0022*/ 	.short	0x002c
        /*0024*/ 	.byte	0x00, 0xf0, 0x11, 0x00


	//----- nvinfo : EIATTR_KPARAM_INFO
	.align		4
.L_16:
        /*0028*/ 	.byte	0x04, 0x17
        /*002a*/ 	.short	(.L_18 - .L_17)
.L_17:
        /*002c*/ 	.word	0x00000000
        /*0030*/ 	.short	0x0005
        /*0032*/ 	.short	0x0028
        /*0034*/ 	.byte	0x00, 0xf0, 0x11, 0x00


	//----- nvinfo : EIATTR_KPARAM_INFO
	.align		4
.L_18:
        /*0038*/ 	.byte	0x04, 0x17
        /*003a*/ 	.short	(.L_20 - .L_19)
.L_19:
        /*003c*/ 	.word	0x00000000
        /*0040*/ 	.short	0x0004
        /*0042*/ 	.short	0x0020
        /*0044*/ 	.byte	0x00, 0xf5, 0x21, 0x00


	//----- nvinfo : EIATTR_KPARAM_INFO
	.align		4
.L_20:
        /*0048*/ 	.byte	0x04, 0x17
        /*004a*/ 	.short	(.L_22 - .L_21)
.L_21:
        /*004c*/ 	.word	0x00000000
        /*0050*/ 	.short	0x0003
        /*0052*/ 	.short	0x0018
        /*0054*/ 	.byte	0x00, 0xf5, 0x21, 0x00


	//----- nvinfo : EIATTR_KPARAM_INFO
	.align		4
.L_22:
        /*0058*/ 	.byte	0x04, 0x17
        /*005a*/ 	.short	(.L_24 - .L_23)
.L_23:
        /*005c*/ 	.word	0x00000000
        /*0060*/ 	.short	0x0002
        /*0062*/ 	.short	0x0010
        /*0064*/ 	.byte	0x00, 0xf5, 0x21, 0x00


	//----- nvinfo : EIATTR_KPARAM_INFO
	.align		4
.L_24:
        /*0068*/ 	.byte	0x04, 0x17
        /*006a*/ 	.short	(.L_26 - .L_25)
.L_25:
        /*006c*/ 	.word	0x00000000
        /*0070*/ 	.short	0x0001
        /*0072*/ 	.short	0x0008
        /*0074*/ 	.byte	0x00, 0xf5, 0x21, 0x00


	//----- nvinfo : EIATTR_KPARAM_INFO
	.align		4
.L_26:
        /*0078*/ 	.byte	0x04, 0x17
        /*007a*/ 	.short	(.L_28 - .L_27)
.L_27:
        /*007c*/ 	.word	0x00000000
        /*0080*/ 	.short	0x0000
        /*0082*/ 	.short	0x0000
        /*0084*/ 	.byte	0x00, 0xf5, 0x21, 0x00


	//----- nvinfo : EIATTR_SPARSE_MMA_MASK
	.align		4
.L_28:
        /*0088*/ 	.byte	0x03, 0x50
        /*008a*/ 	.short	0x0000


	//----- nvinfo : EIATTR_MAXREG_COUNT
	.align		4
        /*008c*/ 	.byte	0x03, 0x1b
        /*008e*/ 	.short	0x00ff


	//----- nvinfo : EIATTR_MERCURY_ISA_VERSION
	.align		4
        /*0090*/ 	.byte	0x03, 0x5f
        /*0092*/ 	.short	0x0101


	//----- nvinfo : EIATTR_VRC_CTA_INIT_COUNT
	.align		4
        /*0094*/ 	.byte	0x02, 0x4a
	.zero		1
	.zero		1


	//----- nvinfo : EIATTR_EXIT_INSTR_OFFSETS
	.align		4
        /*0098*/ 	.byte	0x04, 0x1c
        /*009a*/ 	.short	(.L_30 - .L_29)


	//   ....[0]....
.L_29:
        /*009c*/ 	.word	0x00000090


	//   ....[1]....
        /*00a0*/ 	.word	0x00001be0


	//----- nvinfo : EIATTR_CRS_STACK_SIZE
	.align		4
.L_30:
        /*00a4*/ 	.byte	0x04, 0x1e
        /*00a6*/ 	.short	(.L_32 - .L_31)
.L_31:
        /*00a8*/ 	.word	0x00000000


	//----- nvinfo : EIATTR_CBANK_PARAM_SIZE
	.align		4
.L_32:
        /*00ac*/ 	.byte	0x03, 0x19
        /*00ae*/ 	.short	0x0038


	//----- nvinfo : EIATTR_PARAM_CBANK
	.align		4
        /*00b0*/ 	.byte	0x04, 0x0a
        /*00b2*/ 	.short	(.L_34 - .L_33)
	.align		4
.L_33:
        /*00b4*/ 	.word	index@(.nv.constant0._Z22generate_spline_kernelPKfS0_S0_S0_S0_iiPf)
        /*00b8*/ 	.short	0x0380
        /*00ba*/ 	.short	0x0038


	//----- nvinfo : EIATTR_SW_WAR
	.align		4
.L_34:
        /*00bc*/ 	.byte	0x04, 0x36
        /*00be*/ 	.short	(.L_36 - .L_35)
.L_35:
        /*00c0*/ 	.word	0x00000008
.L_36:


//--------------------- .nv.callgraph             --------------------------
	.section	.nv.callgraph,"",@"SHT_CUDA_CALLGRAPH"
	.align	4
	.sectionentsize	8
	.align		4
        /*0000*/ 	.word	0x00000000
	.align		4
        /*0004*/ 	.word	0xffffffff
	.align		4
        /*0008*/ 	.word	0x00000000
	.align		4
        /*000c*/ 	.word	0xfffffffe
	.align		4
        /*0010*/ 	.word	0x00000000
	.align		4
        /*0014*/ 	.word	0xfffffffd
	.align		4
        /*0018*/ 	.word	0x00000000
	.align		4
        /*001c*/ 	.word	0xfffffffc


//--------------------- .nv.constant4             --------------------------
	.section	.nv.constant4,"a",@progbits
	.align	8
	.align		8
.nv.constant4:
        /*0000*/ 	.dword	__cudart_i2opi_f


//--------------------- .text._Z22generate_spline_kernelPKfS0_S0_S0_S0_iiPf --------------------------
	.section	.text._Z22generate_spline_kernelPKfS0_S0_S0_S0_iiPf,"ax",@progbits
	.align	128
        .global         _Z22generate_spline_kernelPKfS0_S0_S0_S0_iiPf
        .type           _Z22generate_spline_kernelPKfS0_S0_S0_S0_iiPf,@function
        .size           _Z22generate_spline_kernelPKfS0_S0_S0_S0_iiPf,(.L_x_36 - _Z22generate_spline_kernelPKfS0_S0_S0_S0_iiPf)
        .other          _Z22generate_spline_kernelPKfS0_S0_S0_S0_iiPf,@"STO_CUDA_ENTRY STV_DEFAULT"
_Z22generate_spline_kernelPKfS0_S0_S0_S0_iiPf:
.text._Z22generate_spline_kernelPKfS0_S0_S0_S0_iiPf:
[----:B------:R-:W0:Y:S01]  /*0000*/  LDC R1, c[0x0][0x37c] ;  /* 0x0000df00ff017b82 */ /* 0x000e220000000800 */
[----:B------:R-:W1:Y:S07]  /*0010*/  S2R R0, SR_TID.X ;  /* 0x0000000000007919 */ /* 0x000e6e0000002100 */
[----:B------:R-:W1:Y:S01]  /*0020*/  S2UR UR4, SR_CTAID.X ;  /* 0x00000000000479c3 */ /* 0x000e620000002500 */
[----:B0-----:R-:W-:-:S07]  /*0030*/  VIADD R1, R1, 0xffffffe0 ;  /* 0xffffffe001017836 */ /* 0x001fce0000000000 */
[----:B------:R-:W1:Y:S08]  /*0040*/  LDC R5, c[0x0][0x360] ;  /* 0x0000d800ff057b82 */ /* 0x000e700000000800 */
[----:B------:R-:W0:Y:S01]  /*0050*/  LDC.64 R2, c[0x0][0x3a8] ;  /* 0x0000ea00ff027b82 */ /* 0x000e220000000a00 */
[----:B-1----:R-:W-:Y:S02]  /*0060*/  IMAD R5, R5, UR4, R0 ;  /* 0x0000000405057c24 */ /* 0x002fe4000f8e0200 */
[----:B0-----:R-:W-:-:S05]  /*0070*/  IMAD R0, R3, R2, RZ ;  /* 0x0000000203007224 */ /* 0x001fca00078e02ff */
[----:B------:R-:W-:-:S13]  /*0080*/  ISETP.GE.AND P0, PT, R5, R0, PT ;  /* 0x000000000500720c */ /* 0x000fda0003f06270 */
[----:B------:R-:W-:Y:S05]  /*0090*/  @P0 EXIT ;  /* 0x000000000000094d */ /* 0x000fea0003800000 */
[----:B------:R-:W-:Y:S01]  /*00a0*/  IABS R3, R2 ;  /* 0x0000000200037213 */ /* 0x000fe20000000000 */
[----:B------:R-:W0:Y:S01]  /*00b0*/  LDC.64 R12, c[0x0][0x398] ;  /* 0x0000e600ff0c7b82 */ /* 0x000e220000000a00 */
[----:B------:R-:W1:Y:S02]  /*00c0*/  LDCU.64 UR6, c[0x0][0x358] ;  /* 0x00006b00ff0677ac */ /* 0x000e640008000a00 */
[----:B------:R-:W2:Y:S05]  /*00d0*/  I2F.RP R0, R3 ;  /* 0x0000000300007306 */ /* 0x000eaa0000209400 */
[----:B------:R-:W3:Y:S08]  /*00e0*/  LDC.64 R10, c[0x0][0x388] ;  /* 0x0000e200ff0a7b82 */ /* 0x000ef00000000a00 */
[----:B------:R-:W4:Y:S01]  /*00f0*/  LDC.64 R16, c[0x0][0x390] ;  /* 0x0000e400ff107b82 */ /* 0x000f220000000a00 */
[----:B--2---:R-:W2:Y:S02]  /*0100*/  MUFU.RCP R0, R0 ;  /* 0x0000000000007308 */ /* 0x004ea40000001000 */
[----:B--2---:R-:W-:-:S06]  /*0110*/  VIADD R6, R0, 0xffffffe ;  /* 0x0ffffffe00067836 */ /* 0x004fcc0000000000 */
[----:B------:R2:W1:Y:S02]  /*0120*/  F2I.FTZ.U32.TRUNC.NTZ R7, R6 ;  /* 0x0000000600077305 */ /* 0x000464000021f000 */
[----:B--2---:R-:W-:Y:S02]  /*0130*/  IMAD.MOV.U32 R6, RZ, RZ, RZ ;  /* 0x000000ffff067224 */ /* 0x004fe400078e00ff */
[----:B-1----:R-:W-:-:S04]  /*0140*/  IMAD.MOV R4, RZ, RZ, -R7 ;  /* 0x000000ffff047224 */ /* 0x002fc800078e0a07 */
[----:B------:R-:W-:Y:S01]  /*0150*/  IMAD R9, R4, R3, RZ ;  /* 0x0000000304097224 */ /* 0x000fe200078e02ff */
[----:B------:R-:W-:-:S03]  /*0160*/  IABS R4, R5 ;  /* 0x0000000500047213 */ /* 0x000fc60000000000 */
[----:B------:R-:W-:Y:S02]  /*0170*/  IMAD.HI.U32 R7, R7, R9, R6 ;  /* 0x0000000907077227 */ /* 0x000fe400078e0006 */
[----:B------:R-:W1:Y:S04]  /*0180*/  LDC.64 R8, c[0x0][0x380] ;  /* 0x0000e000ff087b82 */ /* 0x000e680000000a00 */
[----:B------:R-:W-:-:S04]  /*0190*/  IMAD.HI.U32 R6, R7, R4, RZ ;  /* 0x0000000407067227 */ /* 0x000fc800078e00ff */
[----:B------:R-:W-:-:S04]  /*01a0*/  IMAD.MOV R0, RZ, RZ, -R6 ;  /* 0x000000ffff007224 */ /* 0x000fc800078e0a06 */
[----:B------:R-:W-:-:S05]  /*01b0*/  IMAD R0, R3, R0, R4 ;  /* 0x0000000003007224 */ /* 0x000fca00078e0204 */
[----:B------:R-:W-:-:S13]  /*01c0*/  ISETP.GT.U32.AND P2, PT, R3, R0, PT ;  /* 0x000000000300720c */ /* 0x000fda0003f44070 */
[----:B------:R-:W-:Y:S02]  /*01d0*/  @!P2 IMAD.IADD R0, R0, 0x1, -R3 ;  /* 0x000000010000a824 */ /* 0x000fe400078e0a03 */
[----:B------:R-:W-:Y:S01]  /*01e0*/  @!P2 VIADD R6, R6, 0x1 ;  /* 0x000000010606a836 */ /* 0x000fe20000000000 */
[----:B------:R-:W-:Y:S02]  /*01f0*/  ISETP.NE.AND P2, PT, R2, RZ, PT ;  /* 0x000000ff0200720c */ /* 0x000fe40003f45270 */
[----:B------:R-:W-:Y:S02]  /*0200*/  ISETP.GE.U32.AND P0, PT, R0, R3, PT ;  /* 0x000000030000720c */ /* 0x000fe40003f06070 */
[----:B------:R-:W-:-:S04]  /*0210*/  LOP3.LUT R0, R5, R2, RZ, 0x3c, !PT ;  /* 0x0000000205007212 */ /* 0x000fc800078e3cff */
[----:B------:R-:W-:-:S07]  /*0220*/  ISETP.GE.AND P1, PT, R0, RZ, PT ;  /* 0x000000ff0000720c */ /* 0x000fce0003f26270 */
[----:B------:R-:W-:-:S06]  /*0230*/  @P0 VIADD R6, R6, 0x1 ;  /* 0x0000000106060836 */ /* 0x000fcc0000000000 */
[----:B------:R-:W-:Y:S01]  /*0240*/  @!P1 IMAD.MOV R6, RZ, RZ, -R6 ;  /* 0x000000ffff069224 */ /* 0x000fe200078e0a06 */
[----:B------:R-:W-:-:S05]  /*0250*/  @!P2 LOP3.LUT R6, RZ, R2, RZ, 0x33, !PT ;  /* 0x00000002ff06a212 */ /* 0x000fca00078e33ff */
[----:B-1----:R-:W-:-:S04]  /*0260*/  IMAD.WIDE R8, R6, 0x4, R8 ;  /* 0x0000000406087825 */ /* 0x002fc800078e0208 */
[C---:B0-----:R-:W-:Y:S02]  /*0270*/  IMAD.WIDE R12, R6.reuse, 0x4, R12 ;  /* 0x00000004060c7825 */ /* 0x041fe400078e020c */
[----:B------:R0:W5:Y:S02]  /*0280*/  LDG.E R9, desc[UR6][R8.64] ;  /* 0x0000000608097981 */ /* 0x000164000c1e1900 */
[C---:B---3--:R-:W-:Y:S02]  /*0290*/  IMAD.WIDE R10, R6.reuse, 0x4, R10 ;  /* 0x00000004060a7825 */ /* 0x048fe400078e020a */
[----:B------:R0:W5:Y:S02]  /*02a0*/  LDG.E R12, desc[UR6][R12.64] ;  /* 0x000000060c0c7981 */ /* 0x000164000c1e1900 */
[----:B----4-:R-:W-:Y:S02]  /*02b0*/  IMAD.WIDE R16, R6, 0x4, R16 ;  /* 0x0000000406107825 */ /* 0x010fe400078e0210 */
[----:B------:R0:W5:Y:S04]  /*02c0*/  LDG.E R15, desc[UR6][R10.64] ;  /* 0x000000060a0f7981 */ /* 0x000168000c1e1900 */
[----:B------:R0:W5:Y:S01]  /*02d0*/  LDG.E R7, desc[UR6][R16.64] ;  /* 0x0000000610077981 */ /* 0x000162000c1e1900 */
[----:B------:R-:W-:-:S04]  /*02e0*/  IADD3 R0, PT, PT, R2, -0x1, RZ ;  /* 0xffffffff02007810 */ /* 0x000fc80007ffe0ff */
[----:B------:R-:W-:Y:S01]  /*02f0*/  I2FP.F32.S32 R3, R0 ;  /* 0x0000000000037245 */ /* 0x000fe20000201400 */
[----:B------:R-:W-:-:S03]  /*0300*/  IMAD.MOV R0, RZ, RZ, -R6 ;  /* 0x000000ffff007224 */ /* 0x000fc600078e0a06 */
[----:B------:R-:W1:Y:S01]  /*0310*/  MUFU.RCP R4, R3 ;  /* 0x0000000300047308 */ /* 0x000e620000001000 */
[----:B------:R-:W-:-:S05]  /*0320*/  IMAD R0, R2, R0, R5 ;  /* 0x0000000002007224 */ /* 0x000fca00078e0205 */
[----:B------:R-:W-:-:S04]  /*0330*/  I2FP.F32.S32 R0, R0 ;  /* 0x0000000000007245 */ /* 0x000fc80000201400 */
[----:B------:R-:W2:Y:S01]  /*0340*/  FCHK P0, R0, R3 ;  /* 0x0000000300007302 */ /* 0x000ea20000000000 */
[----:B-1----:R-:W-:-:S04]  /*0350*/  FFMA R19, -R3, R4, 1 ;  /* 0x3f80000003137423 */ /* 0x002fc80000000104 */
[----:B------:R-:W-:-:S04]  /*0360*/  FFMA R19, R4, R19, R4 ;  /* 0x0000001304137223 */ /* 0x000fc80000000004 */
[----:B------:R-:W-:Y:S01]  /*0370*/  FFMA R2, R0, R19, RZ ;  /* 0x0000001300027223 */ /* 0x000fe200000000ff */
[----:B------:R-:W-:Y:S03]  /*0380*/  BSSY.RECONVERGENT B0, `(.L_x_0) ;  /* 0x0000007000007945 */ /* 0x000fe60003800200 */
[----:B------:R-:W-:-:S04]  /*0390*/  FFMA R4, -R3, R2, R0 ;  /* 0x0000000203047223 */ /* 0x000fc80000000100 */
[----:B------:R-:W-:Y:S01]  /*03a0*/  FFMA R2, R19, R4, R2 ;  /* 0x0000000413027223 */ /* 0x000fe20000000002 */
[----:B0-2---:R-:W-:Y:S06]  /*03b0*/  @!P0 BRA `(.L_x_1) ;  /* 0x00000000000c8947 */ /* 0x005fec0003800000 */
[----:B------:R-:W-:-:S07]  /*03c0*/  MOV R2, 0x3e0 ;  /* 0x000003e000027802 */ /* 0x000fce0000000f00 */
[----:B-----5:R-:W-:Y:S05]  /*03d0*/  CALL.REL.NOINC `($__internal_1_$__cuda_sm3x_div_rn_noftz_f32_slowpath) ;  /* 0x0000001800e07944 */ /* 0x020fea0003c00000 */
[----:B------:R-:W-:-:S07]  /*03e0*/  IMAD.MOV.U32 R2, RZ, RZ, R0 ;  /* 0x000000ffff027224 */ /* 0x000fce00078e0000 */
.L_x_1:
[----:B------:R-:W-:Y:S05]  /*03f0*/  BSYNC.RECONVERGENT B0 ;  /* 0x0000000000007941 */ /* 0x000fea0003800200 */
.L_x_0:
[----:B-----5:R-:W-:Y:S01]  /*0400*/  FSETP.GEU.AND P0, PT, |R9|, 9.9999999747524270788e-07, PT ;  /* 0x358637bd0900780b */ /* 0x020fe20003f0e200 */
[----:B------:R-:W-:Y:S01]  /*0410*/  BSSY.RECONVERGENT B0, `(.L_x_2) ;  /* 0x00000b7000007945 */ /* 0x000fe20003800200 */
[-C--:B------:R-:W-:Y:S01]  /*0420*/  FMUL R12, R12, R2.reuse ;  /* 0x000000020c0c7220 */ /* 0x080fe20000400000 */
[----:B------:R-:W-:Y:S01]  /*0430*/  FMUL R15, R15, R2 ;  /* 0x000000020f0f7220 */ /* 0x000fe20000400000 */
[----:B------:R-:W-:-:S09]  /*0440*/  IMAD.MOV.U32 R13, RZ, RZ, RZ ;  /* 0x000000ffff0d7224 */ /* 0x000fd200078e00ff */
[----:B------:R-:W-:Y:S05]  /*0450*/  @!P0 BRA `(.L_x_3) ;  /* 0x0000000800c88947 */ /* 0x000fea0003800000 */
[C---:B------:R-:W-:Y:S01]  /*0460*/  FMUL R0, R15.reuse, 0.63661974668502807617 ;  /* 0x3f22f9830f007820 */ /* 0x040fe20000400000 */
[----:B------:R-:W-:Y:S01]  /*0470*/  FSETP.GE.AND P0, PT, |R15|, 105615, PT ;  /* 0x47ce47800f00780b */ /* 0x000fe20003f06200 */
[----:B------:R-:W-:Y:S04]  /*0480*/  BSSY.RECONVERGENT B1, `(.L_x_4) ;  /* 0x0000040000017945 */ /* 0x000fe80003800200 */
[----:B------:R-:W0:Y:S02]  /*0490*/  F2I.NTZ R0, R0 ;  /* 0x0000000000007305 */ /* 0x000e240000203100 */
[----:B0-----:R-:W-:Y:S01]  /*04a0*/  I2FP.F32.S32 R12, R0 ;  /* 0x00000000000c7245 */ /* 0x001fe20000201400 */
[----:B------:R-:W-:-:S04]  /*04b0*/  IMAD.MOV.U32 R13, RZ, RZ, R0 ;  /* 0x000000ffff0d7224 */ /* 0x000fc800078e0000 */
[----:B------:R-:W-:-:S04]  /*04c0*/  FFMA R3, R12, -1.5707962512969970703, R15 ;  /* 0xbfc90fda0c037823 */ /* 0x000fc8000000000f */
[----:B------:R-:W-:-:S04]  /*04d0*/  FFMA R3, R12, -7.5497894158615963534e-08, R3 ;  /* 0xb3a221680c037823 */ /* 0x000fc80000000003 */
[----:B------:R-:W-:-:S04]  /*04e0*/  FFMA R12, R12, -5.3903029534742383927e-15, R3 ;  /* 0xa7c234c50c0c7823 */ /* 0x000fc80000000003 */
[----:B------:R-:W-:Y:S01]  /*04f0*/  IMAD.MOV.U32 R2, RZ, RZ, R12 ;  /* 0x000000ffff027224 */ /* 0x000fe200078e000c */
[----:B------:R-:W-:Y:S06]  /*0500*/  @!P0 BRA `(.L_x_5) ;  /* 0x0000000000dc8947 */ /* 0x000fec0003800000 */
[----:B------:R-:W-:-:S13]  /*0510*/  FSETP.NEU.AND P0, PT, |R15|, +INF , PT ;  /* 0x7f8000000f00780b */ /* 0x000fda0003f0d200 */
[----:B------:R-:W-:Y:S01]  /*0520*/  @!P0 FMUL R2, RZ, R15 ;  /* 0x0000000fff028220 */ /* 0x000fe20000400000 */
[----:B------:R-:W-:Y:S01]  /*0530*/  @!P0 IMAD.MOV.U32 R0, RZ, RZ, RZ ;  /* 0x000000ffff008224 */ /* 0x000fe200078e00ff */
[----:B------:R-:W-:Y:S06]  /*0540*/  @!P0 BRA `(.L_x_5) ;  /* 0x0000000000cc8947 */ /* 0x000fec0003800000 */
[----:B------:R-:W-:Y:S01]  /*0550*/  IMAD.SHL.U32 R2, R15, 0x100, RZ ;  /* 0x000001000f027824 */ /* 0x000fe200078e00ff */
[----:B------:R-:W0:Y:S01]  /*0560*/  LDCU.64 UR8, c[0x4][URZ] ;  /* 0x01000000ff0877ac */ /* 0x000e220008000a00 */
[----:B------:R-:W-:Y:S02]  /*0570*/  IMAD.MOV.U32 R8, RZ, RZ, RZ ;  /* 0x000000ffff087224 */ /* 0x000fe400078e00ff */
[----:B------:R-:W-:Y:S01]  /*0580*/  IMAD.MOV.U32 R0, RZ, RZ, R1 ;  /* 0x000000ffff007224 */ /* 0x000fe200078e0001 */
[----:B------:R-:W-:Y:S01]  /*0590*/  LOP3.LUT R19, R2, 0x80000000, RZ, 0xfc, !PT ;  /* 0x8000000002137812 */ /* 0x000fe200078efcff */
[----:B------:R-:W-:Y:S01]  /*05a0*/  UMOV UR5, URZ ;  /* 0x000000ff00057c82 */ /* 0x000fe20008000000 */
[----:B------:R-:W-:-:S05]  /*05b0*/  UMOV UR4, URZ ;  /* 0x000000ff00047c82 */ /* 0x000fca0008000000 */
.L_x_6:
[----:B0-----:R-:W-:Y:S01]  /*05c0*/  MOV R10, UR8 ;  /* 0x00000008000a7c02 */ /* 0x001fe20008000f00 */
[----:B------:R-:W-:-:S05]  /*05d0*/  IMAD.U32 R11, RZ, RZ, UR9 ;  /* 0x00000009ff0b7e24 */ /* 0x000fca000f8e00ff */
[----:B------:R-:W2:Y:S01]  /*05e0*/  LDG.E.CONSTANT R2, desc[UR6][R10.64] ;  /* 0x000000060a027981 */ /* 0x000ea2000c1e9900 */
[----:B------:R-:W-:Y:S02]  /*05f0*/  UIADD3 UR8, UP0, UPT, UR8, 0x4, URZ ;  /* 0x0000000408087890 */ /* 0x000fe4000ff1e0ff */
[----:B------:R-:W-:Y:S02]  /*0600*/  UIADD3 UR4, UPT, UPT, UR4, 0x1, URZ ;  /* 0x0000000104047890 */ /* 0x000fe4000fffe0ff */
[----:B------:R-:W-:Y:S02]  /*0610*/  UIADD3.X UR9, UPT, UPT, URZ, UR9, URZ, UP0, !UPT ;  /* 0x00000009ff097290 */ /* 0x000fe400087fe4ff */
[----:B------:R-:W-:Y:S01]  /*0620*/  UISETP.NE.AND UP0, UPT, UR4, 0x6, UPT ;  /* 0x000000060400788c */ /* 0x000fe2000bf05270 */
[----:B--2---:R-:W-:-:S03]  /*0630*/  IMAD.WIDE.U32 R2, R2, R19, RZ ;  /* 0x0000001302027225 */ /* 0x004fc600078e00ff */
[----:B------:R-:W-:-:S04]  /*0640*/  IADD3 R17, P0, PT, R2, R8, RZ ;  /* 0x0000000802117210 */ /* 0x000fc80007f1e0ff */
[----:B------:R-:W-:Y:S01]  /*0650*/  IADD3.X R8, PT, PT, R3, UR5, RZ, P0, !PT ;  /* 0x0000000503087c10 */ /* 0x000fe200087fe4ff */
[----:B------:R0:W-:Y:S02]  /*0660*/  STL [R0], R17 ;  /* 0x0000001100007387 */ /* 0x0001e40000100800 */
[----:B0-----:R-:W-:Y:S01]  /*0670*/  VIADD R0, R0, 0x4 ;  /* 0x0000000400007836 */ /* 0x001fe20000000000 */
[----:B------:R-:W-:Y:S06]  /*0680*/  BRA.U UP0, `(.L_x_6) ;  /* 0xfffffffd00cc7547 */ /* 0x000fec000b83ffff */
[----:B------:R-:W-:Y:S01]  /*0690*/  SHF.R.U32.HI R4, RZ, 0x17, R15 ;  /* 0x00000017ff047819 */ /* 0x000fe2000001160f */
[----:B------:R0:W-:Y:S03]  /*06a0*/  STL [R1+0x18], R8 ;  /* 0x0000180801007387 */ /* 0x0001e60000100800 */
[C---:B------:R-:W-:Y:S02]  /*06b0*/  LOP3.LUT R0, R4.reuse, 0xe0, RZ, 0xc0, !PT ;  /* 0x000000e004007812 */ /* 0x040fe400078ec0ff */
[----:B------:R-:W-:-:S03]  /*06c0*/  LOP3.LUT P0, RZ, R4, 0x1f, RZ, 0xc0, !PT ;  /* 0x0000001f04ff7812 */ /* 0x000fc6000780c0ff */
[----:B------:R-:W-:-:S05]  /*06d0*/  VIADD R0, R0, 0xffffff80 ;  /* 0xffffff8000007836 */ /* 0x000fca0000000000 */
[----:B------:R-:W-:-:S05]  /*06e0*/  SHF.R.U32.HI R0, RZ, 0x5, R0 ;  /* 0x00000005ff007819 */ /* 0x000fca0000011600 */
[----:B------:R-:W-:-:S05]  /*06f0*/  IMAD R14, R0, -0x4, R1 ;  /* 0xfffffffc000e7824 */ /* 0x000fca00078e0201 */
[----:B------:R-:W2:Y:S04]  /*0700*/  LDL R0, [R14+0x18] ;  /* 0x000018000e007983 */ /* 0x000ea80000100800 */
[----:B------:R-:W2:Y:S04]  /*0710*/  LDL R3, [R14+0x14] ;  /* 0x000014000e037983 */ /* 0x000ea80000100800 */
[----:B------:R-:W3:Y:S01]  /*0720*/  @P0 LDL R2, [R14+0x10] ;  /* 0x000010000e020983 */ /* 0x000ee20000100800 */
[----:B------:R-:W-:Y:S01]  /*0730*/  LOP3.LUT R4, R4, 0x1f, RZ, 0xc0, !PT ;  /* 0x0000001f04047812 */ /* 0x000fe200078ec0ff */
[----:B------:R-:W-:Y:S01]  /*0740*/  UMOV UR4, 0x54442d19 ;  /* 0x54442d1900047882 */ /* 0x000fe20000000000 */
[----:B------:R-:W-:-:S02]  /*0750*/  UMOV UR5, 0x3bf921fb ;  /* 0x3bf921fb00057882 */ /* 0x000fc40000000000 */
[-C--:B--2---:R-:W-:Y:S02]  /*0760*/  @P0 SHF.L.W.U32.HI R0, R3, R4.reuse, R0 ;  /* 0x0000000403000219 */ /* 0x084fe40000010e00 */
[----:B---3--:R-:W-:Y:S02]  /*0770*/  @P0 SHF.L.W.U32.HI R3, R2, R4, R3 ;  /* 0x0000000402030219 */ /* 0x008fe40000010e03 */
[----:B------:R-:W-:Y:S02]  /*0780*/  ISETP.GE.AND P0, PT, R15, RZ, PT ;  /* 0x000000ff0f00720c */ /* 0x000fe40003f06270 */
[C---:B------:R-:W-:Y:S01]  /*0790*/  SHF.L.W.U32.HI R2, R3.reuse, 0x2, R0 ;  /* 0x0000000203027819 */ /* 0x040fe20000010e00 */
[----:B------:R-:W-:-:S03]  /*07a0*/  IMAD.SHL.U32 R3, R3, 0x4, RZ ;  /* 0x0000000403037824 */ /* 0x000fc600078e00ff */
[----:B------:R-:W-:-:S04]  /*07b0*/  SHF.R.S32.HI R4, RZ, 0x1f, R2 ;  /* 0x0000001fff047819 */ /* 0x000fc80000011402 */
[C---:B------:R-:W-:Y:S02]  /*07c0*/  LOP3.LUT R10, R4.reuse, R3, RZ, 0x3c, !PT ;  /* 0x00000003040a7212 */ /* 0x040fe400078e3cff */
[----:B------:R-:W-:Y:S02]  /*07d0*/  LOP3.LUT R11, R4, R2, RZ, 0x3c, !PT ;  /* 0x00000002040b7212 */ /* 0x000fe400078e3cff */
[----:B------:R-:W-:Y:S02]  /*07e0*/  SHF.R.U32.HI R3, RZ, 0x1e, R0 ;  /* 0x0000001eff037819 */ /* 0x000fe40000011600 */
[C---:B------:R-:W-:Y:S02]  /*07f0*/  LOP3.LUT R4, R2.reuse, R15, RZ, 0x3c, !PT ;  /* 0x0000000f02047212 */ /* 0x040fe400078e3cff */
[----:B------:R-:W1:Y:S01]  /*0800*/  I2F.F64.S64 R10, R10 ;  /* 0x0000000a000a7312 */ /* 0x000e620000301c00 */
[----:B------:R-:W-:Y:S02]  /*0810*/  LEA.HI R0, R2, R3, RZ, 0x1 ;  /* 0x0000000302007211 */ /* 0x000fe400078f08ff */
[----:B------:R-:W-:-:S03]  /*0820*/  ISETP.GE.AND P1, PT, R4, RZ, PT ;  /* 0x000000ff0400720c */ /* 0x000fc60003f26270 */
[----:B------:R-:W-:-:S04]  /*0830*/  IMAD.MOV R2, RZ, RZ, -R0 ;  /* 0x000000ffff027224 */ /* 0x000fc800078e0a00 */
[----:B------:R-:W-:Y:S01]  /*0840*/  @!P0 IMAD.MOV.U32 R0, RZ, RZ, R2 ;  /* 0x000000ffff008224 */ /* 0x000fe200078e0002 */
[----:B-1----:R-:W-:-:S10]  /*0850*/  DMUL R16, R10, UR4 ;  /* 0x000000040a107c28 */ /* 0x002fd40008000000 */
[----:B------:R-:W1:Y:S02]  /*0860*/  F2F.F32.F64 R16, R16 ;  /* 0x0000001000107310 */ /* 0x000e640000301000 */
[----:B01----:R-:W-:-:S07]  /*0870*/  FSEL R2, -R16, R16, !P1 ;  /* 0x0000001010027208 */ /* 0x003fce0004800100 */
.L_x_5:
[----:B------:R-:W-:Y:S05]  /*0880*/  BSYNC.RECONVERGENT B1 ;  /* 0x0000000000017941 */ /* 0x000fea0003800200 */
.L_x_4:
[----:B------:R-:W-:Y:S01]  /*0890*/  LOP3.LUT R8, R0, 0x1, RZ, 0xc0, !PT ;  /* 0x0000000100087812 */ /* 0x000fe200078ec0ff */
[----:B------:R-:W-:Y:S02]  /*08a0*/  IMAD.MOV.U32 R4, RZ, RZ, 0x37cbac00 ;  /* 0x37cbac00ff047424 */ /* 0x000fe400078e00ff */
[----:B------:R-:W-:Y:S01]  /*08b0*/  FMUL R3, R2, R2 ;  /* 0x0000000202037220 */ /* 0x000fe20000400000 */
[----:B------:R-:W-:Y:S01]  /*08c0*/  IADD3 R0, PT, PT, R0, 0x1, RZ ;  /* 0x0000000100007810 */ /* 0x000fe20007ffe0ff */
[----:B------:R-:W-:Y:S01]  /*08d0*/  IMAD.MOV.U32 R17, RZ, RZ, 0x3e2aaaa8 ;  /* 0x3e2aaaa8ff117424 */ /* 0x000fe200078e00ff */
[----:B------:R-:W-:Y:S01]  /*08e0*/  ISETP.NE.U32.AND P0, PT, R8, 0x1, PT ;  /* 0x000000010800780c */ /* 0x000fe20003f05070 */
[----:B------:R-:W-:Y:S01]  /*08f0*/  FFMA R4, R3, R4, -0.0013887860113754868507 ;  /* 0xbab607ed03047423 */ /* 0x000fe20000000004 */
[----:B------:R-:W-:Y:S01]  /*0900*/  IMAD.MOV.U32 R8, RZ, RZ, 0x3c0885e4 ;  /* 0x3c0885e4ff087424 */ /* 0x000fe200078e00ff */
[----:B------:R-:W-:Y:S01]  /*0910*/  LOP3.LUT P1, RZ, R0, 0x2, RZ, 0xc0, !PT ;  /* 0x0000000200ff7812 */ /* 0x000fe2000782c0ff */
[----:B------:R-:W-:Y:S01]  /*0920*/  BSSY.RECONVERGENT B1, `(.L_x_7) ;  /* 0x0000044000017945 */ /* 0x000fe20003800200 */
[----:B------:R-:W-:-:S02]  /*0930*/  FSEL R0, R2, 1, !P0 ;  /* 0x3f80000002007808 */ /* 0x000fc40004000000 */
[----:B------:R-:W-:Y:S02]  /*0940*/  FSEL R4, R4, -0.00019574658654164522886, P0 ;  /* 0xb94d415304047808 */ /* 0x000fe40000000000 */
[----:B------:R-:W-:Y:S01]  /*0950*/  FSEL R8, R8, 0.041666727513074874878, !P0 ;  /* 0x3d2aaabb08087808 */ /* 0x000fe20004000000 */
[----:B------:R-:W-:Y:S01]  /*0960*/  FFMA R11, R3, R0, RZ ;  /* 0x00000000030b7223 */ /* 0x000fe200000000ff */
[----:B------:R-:W-:Y:S02]  /*0970*/  FSEL R17, -R17, -0.4999999701976776123, !P0 ;  /* 0xbeffffff11117808 */ /* 0x000fe40004000100 */
[----:B------:R-:W-:Y:S01]  /*0980*/  FSETP.GE.AND P0, PT, |R15|, 105615, PT ;  /* 0x47ce47800f00780b */ /* 0x000fe20003f06200 */
[----:B------:R-:W-:-:S04]  /*0990*/  FFMA R4, R3, R4, R8 ;  /* 0x0000000403047223 */ /* 0x000fc80000000008 */
[----:B------:R-:W-:-:S04]  /*09a0*/  FFMA R4, R3, R4, R17 ;  /* 0x0000000403047223 */ /* 0x000fc80000000011 */
[----:B------:R-:W-:-:S04]  /*09b0*/  FFMA R0, R11, R4, R0 ;  /* 0x000000040b007223 */ /* 0x000fc80000000000 */
[----:B------:R-:W-:-:S04]  /*09c0*/  @P1 FADD R0, RZ, -R0 ;  /* 0x80000000ff001221 */ /* 0x000fc80000000000 */
[----:B------:R-:W-:Y:S01]  /*09d0*/  FADD R14, -R0, 1 ;  /* 0x3f800000000e7421 */ /* 0x000fe20000000100 */
        /* <DEDUP_REMOVED lines=12> */
.L_x_9:
[----:B0-----:R-:W-:Y:S02]  /*0aa0*/  IMAD.U32 R10, RZ, RZ, UR8 ;  /* 0x00000008ff0a7e24 */ /* 0x001fe4000f8e00ff */
        /* <DEDUP_REMOVED lines=15> */
[----:B------:R-:W-:Y:S02]  /*0ba0*/  LOP3.LUT P0, RZ, R4, 0x1f, RZ, 0xc0, !PT ;  /* 0x0000001f04ff7812 */ /* 0x000fe4000780c0ff */
[----:B------:R-:W-:-:S04]  /*0bb0*/  IADD3 R0, PT, PT, R0, -0x80, RZ ;  /* 0xffffff8000007810 */ /* 0x000fc80007ffe0ff */
[----:B------:R-:W-:-:S05]  /*0bc0*/  SHF.R.U32.HI R0, RZ, 0x5, R0 ;  /* 0x00000005ff007819 */ /* 0x000fca0000011600 */
[----:B------:R-:W-:-:S05]  /*0bd0*/  IMAD R12, R0, -0x4, R1 ;  /* 0xfffffffc000c7824 */ /* 0x000fca00078e0201 */
[----:B------:R-:W2:Y:S04]  /*0be0*/  LDL R0, [R12+0x18] ;  /* 0x000018000c007983 */ /* 0x000ea80000100800 */
[----:B------:R-:W2:Y:S04]  /*0bf0*/  LDL R3, [R12+0x14] ;  /* 0x000014000c037983 */ /* 0x000ea80000100800 */
[----:B------:R-:W3:Y:S01]  /*0c00*/  @P0 LDL R2, [R12+0x10] ;  /* 0x000010000c020983 */ /* 0x000ee20000100800 */
[----:B------:R-:W-:Y:S01]  /*0c10*/  LOP3.LUT R4, R4, 0x1f, RZ, 0xc0, !PT ;  /* 0x0000001f04047812 */ /* 0x000fe200078ec0ff */
[----:B------:R-:W-:Y:S01]  /*0c20*/  UMOV UR4, 0x54442d19 ;  /* 0x54442d1900047882 */ /* 0x000fe20000000000 */
[----:B------:R-:W-:Y:S01]  /*0c30*/  UMOV UR5, 0x3bf921fb ;  /* 0x3bf921fb00057882 */ /* 0x000fe20000000000 */
[----:B------:R-:W-:-:S02]  /*0c40*/  ISETP.GE.AND P1, PT, R15, RZ, PT ;  /* 0x000000ff0f00720c */ /* 0x000fc40003f26270 */
[-C--:B--2---:R-:W-:Y:S02]  /*0c50*/  @P0 SHF.L.W.U32.HI R0, R3, R4.reuse, R0 ;  /* 0x0000000403000219 */ /* 0x084fe40000010e00 */
[----:B---3--:R-:W-:Y:S02]  /*0c60*/  @P0 SHF.L.W.U32.HI R3, R2, R4, R3 ;  /* 0x0000000402030219 */ /* 0x008fe40000010e03 */
[--C-:B------:R-:W-:Y:S02]  /*0c70*/  SHF.R.U32.HI R13, RZ, 0x1e, R0.reuse ;  /* 0x0000001eff0d7819 */ /* 0x100fe40000011600 */
[C---:B------:R-:W-:Y:S01]  /*0c80*/  SHF.L.W.U32.HI R2, R3.reuse, 0x2, R0 ;  /* 0x0000000203027819 */ /* 0x040fe20000010e00 */
[----:B------:R-:W-:-:S03]  /*0c90*/  IMAD.SHL.U32 R3, R3, 0x4, RZ ;  /* 0x0000000403037824 */ /* 0x000fc600078e00ff */
[----:B------:R-:W-:Y:S02]  /*0ca0*/  SHF.R.S32.HI R4, RZ, 0x1f, R2 ;  /* 0x0000001fff047819 */ /* 0x000fe40000011402 */
[----:B------:R-:W-:Y:S02]  /*0cb0*/  LEA.HI R13, R2, R13, RZ, 0x1 ;  /* 0x0000000d020d7211 */ /* 0x000fe400078f08ff */
[C---:B------:R-:W-:Y:S02]  /*0cc0*/  LOP3.LUT R10, R4.reuse, R3, RZ, 0x3c, !PT ;  /* 0x00000003040a7212 */ /* 0x040fe400078e3cff */
[----:B------:R-:W-:Y:S01]  /*0cd0*/  LOP3.LUT R11, R4, R2, RZ, 0x3c, !PT ;  /* 0x00000002040b7212 */ /* 0x000fe200078e3cff */
[----:B------:R-:W-:Y:S01]  /*0ce0*/  IMAD.MOV R0, RZ, RZ, -R13 ;  /* 0x000000ffff007224 */ /* 0x000fe200078e0a0d */
[----:B------:R-:W-:-:S03]  /*0cf0*/  LOP3.LUT R15, R2, R15, RZ, 0x3c, !PT ;  /* 0x0000000f020f7212 */ /* 0x000fc600078e3cff */
[----:B------:R-:W-:Y:S01]  /*0d00*/  @!P1 IMAD.MOV.U32 R13, RZ, RZ, R0 ;  /* 0x000000ffff0d9224 */ /* 0x000fe200078e0000 */
[----:B------:R-:W1:Y:S01]  /*0d10*/  I2F.F64.S64 R10, R10 ;  /* 0x0000000a000a7312 */ /* 0x000e620000301c00 */
[----:B------:R-:W-:Y:S01]  /*0d20*/  ISETP.GE.AND P0, PT, R15, RZ, PT ;  /* 0x000000ff0f00720c */ /* 0x000fe20003f06270 */
[----:B-1----:R-:W-:-:S10]  /*0d30*/  DMUL R16, R10, UR4 ;  /* 0x000000040a107c28 */ /* 0x002fd40008000000 */
[----:B------:R-:W1:Y:S02]  /*0d40*/  F2F.F32.F64 R16, R16 ;  /* 0x0000001000107310 */ /* 0x000e640000301000 */
[----:B01----:R-:W-:-:S07]  /*0d50*/  FSEL R12, -R16, R16, !P0 ;  /* 0x00000010100c7208 */ /* 0x003fce0004000100 */
.L_x_8:
[----:B------:R-:W-:Y:S05]  /*0d60*/  BSYNC.RECONVERGENT B1 ;  /* 0x0000000000017941 */ /* 0x000fea0003800200 */
.L_x_7:
[----:B------:R-:W-:Y:S01]  /*0d70*/  VIADD R0, R9, 0x1800000 ;  /* 0x0180000009007836 */ /* 0x000fe20000000000 */
[----:B------:R-:W-:Y:S04]  /*0d80*/  BSSY.RECONVERGENT B1, `(.L_x_10) ;  /* 0x000000c000017945 */ /* 0x000fe80003800200 */
[----:B------:R-:W-:-:S04]  /*0d90*/  LOP3.LUT R0, R0, 0x7f800000, RZ, 0xc0, !PT ;  /* 0x7f80000000007812 */ /* 0x000fc800078ec0ff */
[----:B------:R-:W-:-:S13]  /*0da0*/  ISETP.GT.U32.AND P0, PT, R0, 0x1ffffff, PT ;  /* 0x01ffffff0000780c */ /* 0x000fda0003f04070 */
[----:B------:R-:W-:Y:S05]  /*0db0*/  @P0 BRA `(.L_x_11) ;  /* 0x0000000000100947 */ /* 0x000fea0003800000 */
[----:B------:R-:W-:-:S07]  /*0dc0*/  MOV R4, 0xde0 ;  /* 0x00000de000047802 */ /* 0x000fce0000000f00 */
[----:B------:R-:W-:Y:S05]  /*0dd0*/  CALL.REL.NOINC `($__internal_0_$__cuda_sm20_rcp_rn_f32_slowpath) ;  /* 0x0000000c00847944 */ /* 0x000fea0003c00000 */
[----:B------:R-:W-:Y:S01]  /*0de0*/  IMAD.MOV.U32 R3, RZ, RZ, R0 ;  /* 0x000000ffff037224 */ /* 0x000fe200078e0000 */
[----:B------:R-:W-:Y:S06]  /*0df0*/  BRA `(.L_x_12) ;  /* 0x0000000000107947 */ /* 0x000fec0003800000 */
.L_x_11:
[----:B------:R-:W0:Y:S02]  /*0e00*/  MUFU.RCP R0, R9 ;  /* 0x0000000900007308 */ /* 0x000e240000001000 */
[----:B0-----:R-:W-:-:S04]  /*0e10*/  FFMA R2, R9, R0, -1 ;  /* 0xbf80000009027423 */ /* 0x001fc80000000000 */
[----:B------:R-:W-:-:S04]  /*0e20*/  FADD.FTZ R3, -R2, -RZ ;  /* 0x800000ff02037221 */ /* 0x000fc80000010100 */
[----:B------:R-:W-:-:S07]  /*0e30*/  FFMA R3, R0, R3, R0 ;  /* 0x0000000300037223 */ /* 0x000fce0000000000 */
.L_x_12:
[----:B------:R-:W-:Y:S05]  /*0e40*/  BSYNC.RECONVERGENT B1 ;  /* 0x0000000000017941 */ /* 0x000fea0003800200 */
.L_x_10:
[----:B------:R-:W-:Y:S02]  /*0e50*/  IMAD.MOV.U32 R0, RZ, RZ, 0x37cbac00 ;  /* 0x37cbac00ff007424 */ /* 0x000fe400078e00ff */
[----:B------:R-:W-:Y:S01]  /*0e60*/  FMUL R9, R12, R12 ;  /* 0x0000000c0c097220 */ /* 0x000fe20000400000 */
[C---:B------:R-:W-:Y:S01]  /*0e70*/  LOP3.LUT R2, R13.reuse, 0x1, RZ, 0xc0, !PT ;  /* 0x000000010d027812 */ /* 0x040fe200078ec0ff */
[----:B------:R-:W-:Y:S01]  /*0e80*/  IMAD.MOV.U32 R4, RZ, RZ, 0x3d2aaabb ;  /* 0x3d2aaabbff047424 */ /* 0x000fe200078e00ff */
[----:B------:R-:W-:Y:S01]  /*0e90*/  LOP3.LUT P1, RZ, R13, 0x2, RZ, 0xc0, !PT ;  /* 0x000000020dff7812 */ /* 0x000fe2000782c0ff */
[----:B------:R-:W-:Y:S01]  /*0ea0*/  FFMA R0, R9, R0, -0.0013887860113754868507 ;  /* 0xbab607ed09007423 */ /* 0x000fe20000000000 */
[----:B------:R-:W-:Y:S01]  /*0eb0*/  ISETP.NE.U32.AND P0, PT, R2, 0x1, PT ;  /* 0x000000010200780c */ /* 0x000fe20003f05070 */
[----:B------:R-:W-:-:S03]  /*0ec0*/  IMAD.MOV.U32 R8, RZ, RZ, 0x3effffff ;  /* 0x3effffffff087424 */ /* 0x000fc600078e00ff */
[----:B------:R-:W-:Y:S02]  /*0ed0*/  FSEL R2, R0, -0.00019574658654164522886, !P0 ;  /* 0xb94d415300027808 */ /* 0x000fe40004000000 */
[----:B------:R-:W-:Y:S02]  /*0ee0*/  FSEL R4, R4, 0.0083327032625675201416, !P0 ;  /* 0x3c0885e404047808 */ /* 0x000fe40004000000 */
[----:B------:R-:W-:Y:S02]  /*0ef0*/  FSEL R0, R12, 1, P0 ;  /* 0x3f8000000c007808 */ /* 0x000fe40000000000 */
[----:B------:R-:W-:Y:S01]  /*0f00*/  FSEL R13, -R8, -0.16666662693023681641, !P0 ;  /* 0xbe2aaaa8080d7808 */ /* 0x000fe20004000100 */
[C---:B------:R-:W-:Y:S02]  /*0f10*/  FFMA R2, R9.reuse, R2, R4 ;  /* 0x0000000209027223 */ /* 0x040fe40000000004 */
[C---:B------:R-:W-:Y:S02]  /*0f20*/  FFMA R11, R9.reuse, R0, RZ ;  /* 0x00000000090b7223 */ /* 0x040fe400000000ff */
[----:B------:R-:W-:Y:S01]  /*0f30*/  FFMA R2, R9, R2, R13 ;  /* 0x0000000209027223 */ /* 0x000fe2000000000d */
[----:B------:R-:W-:-:S03]  /*0f40*/  FMUL R13, R14, R3 ;  /* 0x000000030e0d7220 */ /* 0x000fc60000400000 */
[----:B------:R-:W-:-:S04]  /*0f50*/  FFMA R0, R11, R2, R0 ;  /* 0x000000020b007223 */ /* 0x000fc80000000000 */
[----:B------:R-:W-:-:S04]  /*0f60*/  @P1 FADD R0, RZ, -R0 ;  /* 0x80000000ff001221 */ /* 0x000fc80000000000 */
[----:B------:R-:W-:-:S07]  /*0f70*/  FMUL R12, R0, R3 ;  /* 0x00000003000c7220 */ /* 0x000fce0000400000 */
.L_x_3:
[----:B------:R-:W-:Y:S05]  /*0f80*/  BSYNC.RECONVERGENT B0 ;  /* 0x0000000000007941 */ /* 0x000fea0003800200 */
.L_x_2:
[C---:B------:R-:W-:Y:S01]  /*0f90*/  FMUL R0, R7.reuse, 0.63661974668502807617 ;  /* 0x3f22f98307007820 */ /* 0x040fe20000400000 */
[----:B------:R-:W-:Y:S01]  /*0fa0*/  FSETP.GE.AND P0, PT, |R7|, 105615, PT ;  /* 0x47ce47800700780b */ /* 0x000fe20003f06200 */
[----:B------:R-:W-:Y:S04]  /*0fb0*/  BSSY.RECONVERGENT B0, `(.L_x_13) ;  /* 0x0000040000007945 */ /* 0x000fe80003800200 */
[----:B------:R-:W0:Y:S02]  /*0fc0*/  F2I.NTZ R0, R0 ;  /* 0x0000000000007305 */ /* 0x000e240000203100 */
[-C--:B0-----:R-:W-:Y:S02]  /*0fd0*/  I2FP.F32.S32 R16, R0.reuse ;  /* 0x0000000000107245 */ /* 0x081fe40000201400 */
[----:B------:R-:W-:-:S03]  /*0fe0*/  MOV R14, R0 ;  /* 0x00000000000e7202 */ /* 0x000fc60000000f00 */
        /* <DEDUP_REMOVED lines=16> */
.L_x_15:
        /* <DEDUP_REMOVED lines=36> */
[----:B------:R-:W0:Y:S01]  /*1330*/  I2F.F64.S64 R10, R10 ;  /* 0x0000000a000a7312 */ /* 0x000e220000301c00 */
[----:B------:R-:W-:Y:S02]  /*1340*/  LEA.HI R0, R2, R3, RZ, 0x1 ;  /* 0x0000000302007211 */ /* 0x000fe400078f08ff */
[----:B------:R-:W-:-:S03]  /*1350*/  ISETP.GE.AND P1, PT, R4, RZ, PT ;  /* 0x000000ff0400720c */ /* 0x000fc60003f26270 */
[----:B------:R-:W-:-:S04]  /*1360*/  IMAD.MOV R2, RZ, RZ, -R0 ;  /* 0x000000ffff027224 */ /* 0x000fc800078e0a00 */
[----:B------:R-:W-:Y:S01]  /*1370*/  @!P0 IMAD.MOV.U32 R0, RZ, RZ, R2 ;  /* 0x000000ffff008224 */ /* 0x000fe200078e0002 */
[----:B0-----:R-:W-:-:S10]  /*1380*/  DMUL R8, R10, UR4 ;  /* 0x000000040a087c28 */ /* 0x001fd40008000000 */
[----:B------:R-:W0:Y:S02]  /*1390*/  F2F.F32.F64 R8, R8 ;  /* 0x0000000800087310 */ /* 0x000e240000301000 */
[----:B0-----:R-:W-:-:S07]  /*13a0*/  FSEL R2, -R8, R8, !P1 ;  /* 0x0000000808027208 */ /* 0x001fce0004800100 */
.L_x_14:
[----:B------:R-:W-:Y:S05]  /*13b0*/  BSYNC.RECONVERGENT B0 ;  /* 0x0000000000007941 */ /* 0x000fea0003800200 */
.L_x_13:
[----:B------:R-:W-:Y:S01]  /*13c0*/  LOP3.LUT R8, R0, 0x1, RZ, 0xc0, !PT ;  /* 0x0000000100087812 */ /* 0x000fe200078ec0ff */
[----:B------:R-:W-:Y:S02]  /*13d0*/  IMAD.MOV.U32 R15, RZ, RZ, 0x37cbac00 ;  /* 0x37cbac00ff0f7424 */ /* 0x000fe400078e00ff */
[----:B------:R-:W-:Y:S01]  /*13e0*/  FMUL R3, R2, R2 ;  /* 0x0000000202037220 */ /* 0x000fe20000400000 */
[----:B------:R-:W-:Y:S01]  /*13f0*/  VIADD R0, R0, 0x1 ;  /* 0x0000000100007836 */ /* 0x000fe20000000000 */
[----:B------:R-:W-:Y:S01]  /*1400*/  ISETP.NE.U32.AND P0, PT, R8, 0x1, PT ;  /* 0x000000010800780c */ /* 0x000fe20003f05070 */
[----:B------:R-:W-:Y:S02]  /*1410*/  IMAD.MOV.U32 R8, RZ, RZ, 0x3c0885e4 ;  /* 0x3c0885e4ff087424 */ /* 0x000fe400078e00ff */
[----:B------:R-:W-:Y:S01]  /*1420*/  FFMA R4, R3, R15, -0.0013887860113754868507 ;  /* 0xbab607ed03047423 */ /* 0x000fe2000000000f */
[----:B------:R-:W-:Y:S01]  /*1430*/  IMAD.MOV.U32 R11, RZ, RZ, 0x3e2aaaa8 ;  /* 0x3e2aaaa8ff0b7424 */ /* 0x000fe200078e00ff */
[----:B------:R-:W-:Y:S01]  /*1440*/  LOP3.LUT P1, RZ, R0, 0x2, RZ, 0xc0, !PT ;  /* 0x0000000200ff7812 */ /* 0x000fe2000782c0ff */
[----:B------:R-:W-:Y:S01]  /*1450*/  BSSY.RECONVERGENT B0, `(.L_x_16) ;  /* 0x0000043000007945 */ /* 0x000fe20003800200 */
[----:B------:R-:W-:-:S02]  /*1460*/  FSEL R8, R8, 0.041666727513074874878, !P0 ;  /* 0x3d2aaabb08087808 */ /* 0x000fc40004000000 */
[----:B------:R-:W-:Y:S02]  /*1470*/  FSEL R4, R4, -0.00019574658654164522886, P0 ;  /* 0xb94d415304047808 */ /* 0x000fe40000000000 */
[----:B------:R-:W-:Y:S02]  /*1480*/  FSEL R0, R2, 1, !P0 ;  /* 0x3f80000002007808 */ /* 0x000fe40004000000 */
[----:B------:R-:W-:Y:S01]  /*1490*/  FSEL R11, -R11, -0.4999999701976776123, !P0 ;  /* 0xbeffffff0b0b7808 */ /* 0x000fe20004000100 */
[----:B------:R-:W-:Y:S01]  /*14a0*/  FFMA R4, R3, R4, R8 ;  /* 0x0000000403047223 */ /* 0x000fe20000000008 */
[----:B------:R-:W-:Y:S01]  /*14b0*/  FSETP.GE.AND P0, PT, |R7|, 105615, PT ;  /* 0x47ce47800700780b */ /* 0x000fe20003f06200 */
[C---:B------:R-:W-:Y:S02]  /*14c0*/  FFMA R9, R3.reuse, R0, RZ ;  /* 0x0000000003097223 */ /* 0x040fe400000000ff */
[----:B------:R-:W-:-:S04]  /*14d0*/  FFMA R4, R3, R4, R11 ;  /* 0x0000000403047223 */ /* 0x000fc8000000000b */
[----:B------:R-:W-:-:S04]  /*14e0*/  FFMA R9, R9, R4, R0 ;  /* 0x0000000409097223 */ /* 0x000fc80000000000 */
[----:B------:R-:W-:Y:S02]  /*14f0*/  @P1 FADD R9, RZ, -R9 ;  /* 0x80000009ff091221 */ /* 0x000fe40000000000 */
[----:B------:R-:W-:Y:S05]  /*1500*/  @!P0 BRA `(.L_x_17) ;  /* 0x0000000000dc8947 */ /* 0x000fea0003800000 */
[----:B------:R-:W-:-:S13]  /*1510*/  FSETP.NEU.AND P0, PT, |R7|, +INF , PT ;  /* 0x7f8000000700780b */ /* 0x000fda0003f0d200 */
[----:B------:R-:W-:Y:S01]  /*1520*/  @!P0 FMUL R16, RZ, R7 ;  /* 0x00000007ff108220 */ /* 0x000fe20000400000 */
[----:B------:R-:W-:Y:S01]  /*1530*/  @!P0 IMAD.MOV.U32 R14, RZ, RZ, RZ ;  /* 0x000000ffff0e8224 */ /* 0x000fe200078e00ff */
[----:B------:R-:W-:Y:S06]  /*1540*/  @!P0 BRA `(.L_x_17) ;  /* 0x0000000000cc8947 */ /* 0x000fec0003800000 */
[----:B------:R-:W-:Y:S01]  /*1550*/  SHF.L.U32 R2, R7, 0x8, RZ ;  /* 0x0000000807027819 */ /* 0x000fe200000006ff */
[----:B------:R-:W-:Y:S01]  /*1560*/  IMAD.MOV.U32 R8, RZ, RZ, RZ ;  /* 0x000000ffff087224 */ /* 0x000fe200078e00ff */
[----:B------:R-:W0:Y:S01]  /*1570*/  LDCU.64 UR8, c[0x4][URZ] ;  /* 0x01000000ff0877ac */ /* 0x000e220008000a00 */
[----:B------:R-:W-:Y:S01]  /*1580*/  IMAD.MOV.U32 R0, RZ, RZ, R1 ;  /* 0x000000ffff007224 */ /* 0x000fe200078e0001 */
[----:B------:R-:W-:Y:S01]  /*1590*/  LOP3.LUT R19, R2, 0x80000000, RZ, 0xfc, !PT ;  /* 0x8000000002137812 */ /* 0x000fe200078efcff */
[----:B------:R-:W-:Y:S01]  /*15a0*/  UMOV UR5, URZ ;  /* 0x000000ff00057c82 */ /* 0x000fe20008000000 */
[----:B------:R-:W-:-:S05]  /*15b0*/  UMOV UR4, URZ ;  /* 0x000000ff00047c82 */ /* 0x000fca0008000000 */
.L_x_18:
        /* <DEDUP_REMOVED lines=28> */
[----:B---3--:R-:W-:-:S04]  /*1780*/  @P0 SHF.L.W.U32.HI R3, R2, R4, R3 ;  /* 0x0000000402030219 */ /* 0x008fc80000010e03 */
[C---:B------:R-:W-:Y:S01]  /*1790*/  SHF.L.W.U32.HI R2, R3.reuse, 0x2, R0 ;  /* 0x0000000203027819 */ /* 0x040fe20000010e00 */
[----:B------:R-:W-:-:S03]  /*17a0*/  IMAD.SHL.U32 R3, R3, 0x4, RZ ;  /* 0x0000000403037824 */ /* 0x000fc600078e00ff */
[----:B------:R-:W-:Y:S02]  /*17b0*/  SHF.R.S32.HI R4, RZ, 0x1f, R2 ;  /* 0x0000001fff047819 */ /* 0x000fe40000011402 */
[----:B------:R-:W-:Y:S02]  /*17c0*/  LOP3.LUT R7, R2, R7, RZ, 0x3c, !PT ;  /* 0x0000000702077212 */ /* 0x000fe400078e3cff */
[C---:B------:R-:W-:Y:S02]  /*17d0*/  LOP3.LUT R10, R4.reuse, R3, RZ, 0x3c, !PT ;  /* 0x00000003040a7212 */ /* 0x040fe400078e3cff */
[----:B------:R-:W-:Y:S02]  /*17e0*/  LOP3.LUT R11, R4, R2, RZ, 0x3c, !PT ;  /* 0x00000002040b7212 */ /* 0x000fe400078e3cff */
[----:B------:R-:W-:Y:S02]  /*17f0*/  SHF.R.U32.HI R3, RZ, 0x1e, R0 ;  /* 0x0000001eff037819 */ /* 0x000fe40000011600 */
[----:B------:R-:W-:-:S02]  /*1800*/  ISETP.GE.AND P0, PT, R7, RZ, PT ;  /* 0x000000ff0700720c */ /* 0x000fc40003f06270 */
[----:B------:R-:W1:Y:S01]  /*1810*/  I2F.F64.S64 R10, R10 ;  /* 0x0000000a000a7312 */ /* 0x000e620000301c00 */
[----:B------:R-:W-:-:S05]  /*1820*/  LEA.HI R14, R2, R3, RZ, 0x1 ;  /* 0x00000003020e7211 */ /* 0x000fca00078f08ff */
[----:B------:R-:W-:-:S05]  /*1830*/  IMAD.MOV R0, RZ, RZ, -R14 ;  /* 0x000000ffff007224 */ /* 0x000fca00078e0a0e */
[----:B------:R-:W-:Y:S01]  /*1840*/  @!P1 MOV R14, R0 ;  /* 0x00000000000e9202 */ /* 0x000fe20000000f00 */
[----:B-1----:R-:W-:-:S10]  /*1850*/  DMUL R18, R10, UR4 ;  /* 0x000000040a127c28 */ /* 0x002fd40008000000 */
[----:B------:R-:W1:Y:S02]  /*1860*/  F2F.F32.F64 R18, R18 ;  /* 0x0000001200127310 */ /* 0x000e640000301000 */
[----:B01----:R-:W-:-:S07]  /*1870*/  FSEL R16, -R18, R18, !P0 ;  /* 0x0000001212107208 */ /* 0x003fce0004000100 */
.L_x_17:
[----:B------:R-:W-:Y:S05]  /*1880*/  BSYNC.RECONVERGENT B0 ;  /* 0x0000000000007941 */ /* 0x000fea0003800200 */
.L_x_16:
[----:B------:R-:W0:Y:S01]  /*1890*/  LDC.64 R2, c[0x0][0x3a0] ;  /* 0x0000e800ff027b82 */ /* 0x000e220000000a00 */
[----:B------:R-:W-:-:S04]  /*18a0*/  IMAD.SHL.U32 R7, R6, 0x10, RZ ;  /* 0x0000001006077824 */ /* 0x000fc800078e00ff */
[----:B0-----:R-:W-:-:S05]  /*18b0*/  IMAD.WIDE R2, R7, 0x4, R2 ;  /* 0x0000000407027825 */ /* 0x001fca00078e0202 */
[----:B------:R-:W2:Y:S04]  /*18c0*/  LDG.E R18, desc[UR6][R2.64+0x4] ;  /* 0x0000040602127981 */ /* 0x000ea8000c1e1900 */
[----:B------:R-:W3:Y:S04]  /*18d0*/  LDG.E R10, desc[UR6][R2.64+0x14] ;  /* 0x00001406020a7981 */ /* 0x000ee8000c1e1900 */
[----:B------:R-:W4:Y:S04]  /*18e0*/  LDG.E R8, desc[UR6][R2.64+0x24] ;  /* 0x0000240602087981 */ /* 0x000f28000c1e1900 */
[----:B------:R-:W5:Y:S04]  /*18f0*/  LDG.E R22, desc[UR6][R2.64] ;  /* 0x0000000602167981 */ /* 0x000f68000c1e1900 */
[----:B------:R-:W5:Y:S04]  /*1900*/  LDG.E R21, desc[UR6][R2.64+0x10] ;  /* 0x0000100602157981 */ /* 0x000f68000c1e1900 */
[----:B------:R-:W5:Y:S04]  /*1910*/  LDG.E R20, desc[UR6][R2.64+0x20] ;  /* 0x0000200602147981 */ /* 0x000f68000c1e1900 */
[----:B------:R-:W5:Y:S04]  /*1920*/  LDG.E R19, desc[UR6][R2.64+0x8] ;  /* 0x0000080602137981 */ /* 0x000f68000c1e1900 */
[----:B------:R-:W5:Y:S04]  /*1930*/  LDG.E R17, desc[UR6][R2.64+0x18] ;  /* 0x0000180602117981 */ /* 0x000f68000c1e1900 */
[----:B------:R-:W5:Y:S04]  /*1940*/  LDG.E R11, desc[UR6][R2.64+0x28] ;  /* 0x00002806020b7981 */ /* 0x000f68000c1e1900 */
[----:B------:R-:W5:Y:S04]  /*1950*/  LDG.E R7, desc[UR6][R2.64+0xc] ;  /* 0x00000c0602077981 */ /* 0x000f68000c1e1900 */
[----:B------:R-:W5:Y:S04]  /*1960*/  LDG.E R4, desc[UR6][R2.64+0x1c] ;  /* 0x00001c0602047981 */ /* 0x000f68000c1e1900 */
[----:B------:R0:W5:Y:S01]  /*1970*/  LDG.E R6, desc[UR6][R2.64+0x2c] ;  /* 0x00002c0602067981 */ /* 0x000162000c1e1900 */
[----:B------:R-:W-:Y:S01]  /*1980*/  FMUL R23, R16, R16 ;  /* 0x0000001010177220 */ /* 0x000fe20000400000 */
[C---:B------:R-:W-:Y:S01]  /*1990*/  LOP3.LUT R0, R14.reuse, 0x1, RZ, 0xc0, !PT ;  /* 0x000000010e007812 */ /* 0x040fe200078ec0ff */
[----:B------:R-:W-:Y:S01]  /*19a0*/  IMAD.MOV.U32 R24, RZ, RZ, 0x3d2aaabb ;  /* 0x3d2aaabbff187424 */ /* 0x000fe200078e00ff */
[----:B------:R-:W-:Y:S01]  /*19b0*/  LOP3.LUT P1, RZ, R14, 0x2, RZ, 0xc0, !PT ;  /* 0x000000020eff7812 */ /* 0x000fe2000782c0ff */
[----:B------:R-:W-:Y:S01]  /*19c0*/  FFMA R15, R23, R15, -0.0013887860113754868507 ;  /* 0xbab607ed170f7423 */ /* 0x000fe2000000000f */
[----:B------:R-:W-:Y:S01]  /*19d0*/  ISETP.NE.U32.AND P0, PT, R0, 0x1, PT ;  /* 0x000000010000780c */ /* 0x000fe20003f05070 */
[----:B------:R-:W-:-:S03]  /*19e0*/  IMAD R5, R5, 0x3, RZ ;  /* 0x0000000305057824 */ /* 0x000fc600078e02ff */
[----:B------:R-:W-:Y:S01]  /*19f0*/  FSEL R0, R15, -0.00019574658654164522886, !P0 ;  /* 0xb94d41530f007808 */ /* 0x000fe20004000000 */
[----:B------:R-:W-:Y:S01]  /*1a00*/  IMAD.MOV.U32 R15, RZ, RZ, 0x3effffff ;  /* 0x3effffffff0f7424 */ /* 0x000fe200078e00ff */
[----:B------:R-:W-:-:S04]  /*1a10*/  FSEL R24, R24, 0.0083327032625675201416, !P0 ;  /* 0x3c0885e418187808 */ /* 0x000fc80004000000 */
[----:B0-----:R-:W-:Y:S01]  /*1a20*/  FSEL R3, -R15, -0.16666662693023681641, !P0 ;  /* 0xbe2aaaa80f037808 */ /* 0x001fe20004000100 */
[----:B------:R-:W-:Y:S01]  /*1a30*/  FFMA R24, R23, R0, R24 ;  /* 0x0000000017187223 */ /* 0x000fe20000000018 */
[----:B------:R-:W-:-:S03]  /*1a40*/  FSEL R0, R16, 1, P0 ;  /* 0x3f80000010007808 */ /* 0x000fc60000000000 */
[C---:B------:R-:W-:Y:S02]  /*1a50*/  FFMA R3, R23.reuse, R24, R3 ;  /* 0x0000001817037223 */ /* 0x040fe40000000003 */
[----:B------:R-:W-:-:S04]  /*1a60*/  FFMA R23, R23, R0, RZ ;  /* 0x0000000017177223 */ /* 0x000fc800000000ff */
[----:B------:R-:W-:Y:S02]  /*1a70*/  FFMA R14, R23, R3, R0 ;  /* 0x00000003170e7223 */ /* 0x000fe40000000000 */
[----:B------:R-:W0:Y:S02]  /*1a80*/  LDC.64 R2, c[0x0][0x3b0] ;  /* 0x0000ec00ff027b82 */ /* 0x000e240000000a00 */
[----:B------:R-:W-:-:S04]  /*1a90*/  @P1 FADD R14, RZ, -R14 ;  /* 0x8000000eff0e1221 */ /* 0x000fc80000000000 */
[----:B------:R-:W-:Y:S01]  /*1aa0*/  FMUL R0, R14, R13 ;  /* 0x0000000d0e007220 */ /* 0x000fe20000400000 */
[----:B------:R-:W-:-:S03]  /*1ab0*/  FMUL R14, RZ, R14 ;  /* 0x0000000eff0e7220 */ /* 0x000fc60000400000 */
[----:B------:R-:W-:Y:S01]  /*1ac0*/  FFMA R15, RZ, R9, R0 ;  /* 0x00000009ff0f7223 */ /* 0x000fe20000000000 */
[----:B------:R-:W-:Y:S01]  /*1ad0*/  FFMA R9, R9, R13, -R14 ;  /* 0x0000000d09097223 */ /* 0x000fe2000000080e */
[----:B0-----:R-:W-:-:S04]  /*1ae0*/  IMAD.WIDE R2, R5, 0x4, R2 ;  /* 0x0000000405027825 */ /* 0x001fc800078e0202 */
[C---:B--2---:R-:W-:Y:S01]  /*1af0*/  FMUL R18, R15.reuse, R18 ;  /* 0x000000120f127220 */ /* 0x044fe20000400000 */
[C---:B---3--:R-:W-:Y:S01]  /*1b00*/  FMUL R10, R15.reuse, R10 ;  /* 0x0000000a0f0a7220 */ /* 0x048fe20000400000 */
[----:B----4-:R-:W-:Y:S02]  /*1b10*/  FMUL R15, R15, R8 ;  /* 0x000000080f0f7220 */ /* 0x010fe40000400000 */
[C---:B-----5:R-:W-:Y:S01]  /*1b20*/  FFMA R18, R9.reuse, R22, R18 ;  /* 0x0000001609127223 */ /* 0x060fe20000000012 */
[C---:B------:R-:W-:Y:S01]  /*1b30*/  FFMA R10, R9.reuse, R21, R10 ;  /* 0x00000015090a7223 */ /* 0x040fe2000000000a */
[----:B------:R-:W-:Y:S02]  /*1b40*/  FFMA R20, R9, R20, R15 ;  /* 0x0000001409147223 */ /* 0x000fe4000000000f */
[-C--:B------:R-:W-:Y:S01]  /*1b50*/  FFMA R18, R19, R12.reuse, R18 ;  /* 0x0000000c13127223 */ /* 0x080fe20000000012 */
[-C--:B------:R-:W-:Y:S01]  /*1b60*/  FFMA R17, R17, R12.reuse, R10 ;  /* 0x0000000c11117223 */ /* 0x080fe2000000000a */
[----:B------:R-:W-:-:S02]  /*1b70*/  FFMA R11, R11, R12, R20 ;  /* 0x0000000c0b0b7223 */ /* 0x000fc40000000014 */
[----:B------:R-:W-:Y:S01]  /*1b80*/  FADD R7, R18, R7 ;  /* 0x0000000712077221 */ /* 0x000fe20000000000 */
[----:B------:R-:W-:-:S04]  /*1b90*/  FADD R17, R17, R4 ;  /* 0x0000000411117221 */ /* 0x000fc80000000000 */
[----:B------:R-:W-:Y:S01]  /*1ba0*/  STG.E desc[UR6][R2.64], R7 ;  /* 0x0000000702007986 */ /* 0x000fe2000c101906 */
[----:B------:R-:W-:-:S03]  /*1bb0*/  FADD R11, R11, R6 ;  /* 0x000000060b0b7221 */ /* 0x000fc60000000000 */
[----:B------:R-:W-:Y:S04]  /*1bc0*/  STG.E desc[UR6][R2.64+0x4], R17 ;  /* 0x0000041102007986 */ /* 0x000fe8000c101906 */
[----:B------:R-:W-:Y:S01]  /*1bd0*/  STG.E desc[UR6][R2.64+0x8], R11 ;  /* 0x0000080b02007986 */ /* 0x000fe2000c101906 */
[----:B------:R-:W-:Y:S05]  /*1be0*/  EXIT ;  /* 0x000000000000794d */ /* 0x000fea0003800000 */
        .weak           $__internal_0_$__cuda_sm20_rcp_rn_f32_slowpath
        .type           $__internal_0_$__cuda_sm20_rcp_rn_f32_slowpath,@function
        .size           $__internal_0_$__cuda_sm20_rcp_rn_f32_slowpath,($__internal_1_$__cuda_sm3x_div_rn_noftz_f32_slowpath - $__internal_0_$__cuda_sm20_rcp_rn_f32_slowpath)
$__internal_0_$__cuda_sm20_rcp_rn_f32_slowpath:
[----:B------:R-:W-:Y:S01]  /*1bf0*/  IMAD.SHL.U32 R0, R9, 0x2, RZ ;  /* 0x0000000209007824 */ /* 0x000fe200078e00ff */
[----:B------:R-:W-:Y:S04]  /*1c00*/  BSSY.RECONVERGENT B2, `(.L_x_19) ;  /* 0x0000031000027945 */ /* 0x000fe80003800200 */
[----:B------:R-:W-:Y:S01]  /*1c10*/  SHF.R.U32.HI R11, RZ, 0x18, R0 ;  /* 0x00000018ff0b7819 */ /* 0x000fe20000011600 */
[----:B------:R-:W-:-:S03]  /*1c20*/  IMAD.MOV.U32 R0, RZ, RZ, R9 ;  /* 0x000000ffff007224 */ /* 0x000fc600078e0009 */
[----:B------:R-:W-:-:S13]  /*1c30*/  ISETP.NE.U32.AND P0, PT, R11, RZ, PT ;  /* 0x000000ff0b00720c */ /* 0x000fda0003f05070 */
[----:B------:R-:W-:Y:S05]  /*1c40*/  @P0 BRA `(.L_x_20) ;  /* 0x0000000000280947 */ /* 0x000fea0003800000 */
[----:B------:R-:W-:-:S05]  /*1c50*/  IMAD.SHL.U32 R2, R0, 0x2, RZ ;  /* 0x0000000200027824 */ /* 0x000fca00078e00ff */
[----:B------:R-:W-:-:S13]  /*1c60*/  ISETP.NE.AND P0, PT, R2, RZ, PT ;  /* 0x000000ff0200720c */ /* 0x000fda0003f05270 */
[----:B------:R-:W-:Y:S01]  /*1c70*/  @P0 FFMA R8, R0, 1.84467440737095516160e+19, RZ ;  /* 0x5f80000000080823 */ /* 0x000fe200000000ff */
[----:B------:R-:W-:Y:S08]  /*1c80*/  @!P0 MUFU.RCP R3, R0 ;  /* 0x0000000000038308 */ /* 0x000ff00000001000 */
[----:B------:R-:W0:Y:S02]  /*1c90*/  @P0 MUFU.RCP R9, R8 ;  /* 0x0000000800090308 */ /* 0x000e240000001000 */
[----:B0-----:R-:W-:-:S04]  /*1ca0*/  @P0 FFMA R2, R8, R9, -1 ;  /* 0xbf80000008020423 */ /* 0x001fc80000000009 */
[----:B------:R-:W-:-:S04]  /*1cb0*/  @P0 FADD.FTZ R2, -R2, -RZ ;  /* 0x800000ff02020221 */ /* 0x000fc80000010100 */
[----:B------:R-:W-:-:S04]  /*1cc0*/  @P0 FFMA R2, R9, R2, R9 ;  /* 0x0000000209020223 */ /* 0x000fc80000000009 */
[----:B------:R-:W-:Y:S01]  /*1cd0*/  @P0 FFMA R3, R2, 1.84467440737095516160e+19, RZ ;  /* 0x5f80000002030823 */ /* 0x000fe200000000ff */
[----:B------:R-:W-:Y:S06]  /*1ce0*/  BRA `(.L_x_21) ;  /* 0x0000000000887947 */ /* 0x000fec0003800000 */
.L_x_20:
[----:B------:R-:W-:-:S05]  /*1cf0*/  VIADD R15, R11, 0xffffff03 ;  /* 0xffffff030b0f7836 */ /* 0x000fca0000000000 */
[----:B------:R-:W-:-:S13]  /*1d00*/  ISETP.GT.U32.AND P0, PT, R15, 0x1, PT ;  /* 0x000000010f00780c */ /* 0x000fda0003f04070 */
[----:B------:R-:W-:Y:S05]  /*1d10*/  @P0 BRA `(.L_x_22) ;  /* 0x0000000000780947 */ /* 0x000fea0003800000 */
[----:B------:R-:W-:Y:S01]  /*1d20*/  LOP3.LUT R2, R0, 0x7fffff, RZ, 0xc0, !PT ;  /* 0x007fffff00027812 */ /* 0x000fe200078ec0ff */
[----:B------:R-:W-:-:S03]  /*1d30*/  IMAD.MOV.U32 R10, RZ, RZ, 0x3 ;  /* 0x00000003ff0a7424 */ /* 0x000fc600078e00ff */
[----:B------:R-:W-:Y:S02]  /*1d40*/  LOP3.LUT R2, R2, 0x3f800000, RZ, 0xfc, !PT ;  /* 0x3f80000002027812 */ /* 0x000fe400078efcff */
[----:B------:R-:W-:Y:S02]  /*1d50*/  SHF.L.U32 R10, R10, R15, RZ ;  /* 0x0000000f0a0a7219 */ /* 0x000fe400000006ff */
[----:B------:R-:W0:Y:S02]  /*1d60*/  MUFU.RCP R3, R2 ;  /* 0x0000000200037308 */ /* 0x000e240000001000 */
[----:B0-----:R-:W-:-:S04]  /*1d70*/  FFMA R8, R2, R3, -1 ;  /* 0xbf80000002087423 */ /* 0x001fc80000000003 */
[----:B------:R-:W-:-:S04]  /*1d80*/  FADD.FTZ R8, -R8, -RZ ;  /* 0x800000ff08087221 */ /* 0x000fc80000010100 */
[CCC-:B------:R-:W-:Y:S01]  /*1d90*/  FFMA.RM R9, R3.reuse, R8.reuse, R3.reuse ;  /* 0x0000000803097223 */ /* 0x1c0fe20000004003 */
[----:B------:R-:W-:-:S04]  /*1da0*/  FFMA.RP R8, R3, R8, R3 ;  /* 0x0000000803087223 */ /* 0x000fc80000008003 */
[C---:B------:R-:W-:Y:S02]  /*1db0*/  LOP3.LUT R3, R9.reuse, 0x7fffff, RZ, 0xc0, !PT ;  /* 0x007fffff09037812 */ /* 0x040fe400078ec0ff */
[----:B------:R-:W-:Y:S02]  /*1dc0*/  FSETP.NEU.FTZ.AND P0, PT, R9, R8, PT ;  /* 0x000000080900720b */ /* 0x000fe40003f1d000 */
[----:B------:R-:W-:Y:S02]  /*1dd0*/  LOP3.LUT R3, R3, 0x800000, RZ, 0xfc, !PT ;  /* 0x0080000003037812 */ /* 0x000fe400078efcff */
[----:B------:R-:W-:Y:S02]  /*1de0*/  SEL R8, RZ, 0xffffffff, !P0 ;  /* 0xffffffffff087807 */ /* 0x000fe40004000000 */
[----:B------:R-:W-:Y:S02]  /*1df0*/  LOP3.LUT R10, R10, R3, RZ, 0xc0, !PT ;  /* 0x000000030a0a7212 */ /* 0x000fe400078ec0ff */
[----:B------:R-:W-:-:S02]  /*1e00*/  IADD3 R8, PT, PT, -R8, RZ, RZ ;  /* 0x000000ff08087210 */ /* 0x000fc40007ffe1ff */
[-C--:B------:R-:W-:Y:S02]  /*1e10*/  SHF.R.U32.HI R10, RZ, R15.reuse, R10 ;  /* 0x0000000fff0a7219 */ /* 0x080fe4000001160a */
[----:B------:R-:W-:Y:S02]  /*1e20*/  LOP3.LUT P1, RZ, R8, R15, R3, 0xf8, !PT ;  /* 0x0000000f08ff7212 */ /* 0x000fe4000782f803 */
[C---:B------:R-:W-:Y:S02]  /*1e30*/  LOP3.LUT P0, RZ, R10.reuse, 0x1, RZ, 0xc0, !PT ;  /* 0x000000010aff7812 */ /* 0x040fe4000780c0ff */
[----:B------:R-:W-:-:S04]  /*1e40*/  LOP3.LUT P2, RZ, R10, 0x2, RZ, 0xc0, !PT ;  /* 0x000000020aff7812 */ /* 0x000fc8000784c0ff */
[----:B------:R-:W-:Y:S02]  /*1e50*/  PLOP3.LUT P0, PT, P0, P1, P2, 0xe0, 0x0 ;  /* 0x000000000000781c */ /* 0x000fe40000703c20 */
[----:B------:R-:W-:Y:S02]  /*1e60*/  LOP3.LUT P1, RZ, R0, 0x7fffff, RZ, 0xc0, !PT ;  /* 0x007fffff00ff7812 */ /* 0x000fe4000782c0ff */
[----:B------:R-:W-:-:S05]  /*1e70*/  SEL R2, RZ, 0x1, !P0 ;  /* 0x00000001ff027807 */ /* 0x000fca0004000000 */
[----:B------:R-:W-:-:S05]  /*1e80*/  IMAD.MOV R2, RZ, RZ, -R2 ;  /* 0x000000ffff027224 */ /* 0x000fca00078e0a02 */
[----:B------:R-:W-:Y:S01]  /*1e90*/  ISETP.GE.AND P0, PT, R2, RZ, PT ;  /* 0x000000ff0200720c */ /* 0x000fe20003f06270 */
[----:B------:R-:W-:-:S05]  /*1ea0*/  VIADD R2, R11, 0xffffff04 ;  /* 0xffffff040b027836 */ /* 0x000fca0000000000 */
[----:B------:R-:W-:-:S07]  /*1eb0*/  SHF.R.U32.HI R3, RZ, R2, R3 ;  /* 0x00000002ff037219 */ /* 0x000fce0000011603 */
[----:B------:R-:W-:-:S04]  /*1ec0*/  @!P0 VIADD R3, R3, 0x1 ;  /* 0x0000000103038836 */ /* 0x000fc80000000000 */
[----:B------:R-:W-:-:S05]  /*1ed0*/  @!P1 IMAD.SHL.U32 R3, R3, 0x2, RZ ;  /* 0x0000000203039824 */ /* 0x000fca00078e00ff */
[----:B------:R-:W-:Y:S01]  /*1ee0*/  LOP3.LUT R3, R3, 0x80000000, R0, 0xf8, !PT ;  /* 0x8000000003037812 */ /* 0x000fe200078ef800 */
[----:B------:R-:W-:Y:S06]  /*1ef0*/  BRA `(.L_x_21) ;  /* 0x0000000000047947 */ /* 0x000fec0003800000 */
.L_x_22:
[----:B------:R0:W1:Y:S02]  /*1f00*/  MUFU.RCP R3, R0 ;  /* 0x0000000000037308 */ /* 0x0000640000001000 */
.L_x_21:
[----:B------:R-:W-:Y:S05]  /*1f10*/  BSYNC.RECONVERGENT B2 ;  /* 0x0000000000027941 */ /* 0x000fea0003800200 */
.L_x_19:
[----:B01----:R-:W-:Y:S02]  /*1f20*/  IMAD.MOV.U32 R0, RZ, RZ, R3 ;  /* 0x000000ffff007224 */ /* 0x003fe400078e0003 */
[----:B------:R-:W-:Y:S02]  /*1f30*/  IMAD.MOV.U32 R2, RZ, RZ, R4 ;  /* 0x000000ffff027224 */ /* 0x000fe400078e0004 */
[----:B------:R-:W-:-:S04]  /*1f40*/  IMAD.MOV.U32 R3, RZ, RZ, 0x0 ;  /* 0x00000000ff037424 */ /* 0x000fc800078e00ff */
[----:B------:R-:W-:Y:S05]  /*1f50*/  RET.REL.NODEC R2 `(_Z22generate_spline_kernelPKfS0_S0_S0_S0_iiPf) ;  /* 0xffffffe002287950 */ /* 0x000fea0003c3ffff */
        .weak           $__internal_1_$__cuda_sm3x_div_rn_noftz_f32_slowpath
        .type           $__internal_1_$__cuda_sm3x_div_rn_noftz_f32_slowpath,@function
        .size           $__internal_1_$__cuda_sm3x_div_rn_noftz_f32_slowpath,(.L_x_36 - $__internal_1_$__cuda_sm3x_div_rn_noftz_f32_slowpath)
$__internal_1_$__cuda_sm3x_div_rn_noftz_f32_slowpath:
[--C-:B------:R-:W-:Y:S01]  /*1f60*/  SHF.R.U32.HI R8, RZ, 0x17, R3.reuse ;  /* 0x00000017ff087819 */ /* 0x100fe20000011603 */
[----:B------:R-:W-:Y:S01]  /*1f70*/  BSSY.RECONVERGENT B1, `(.L_x_23) ;  /* 0x0000064000017945 */ /* 0x000fe20003800200 */
[--C-:B------:R-:W-:Y:S01]  /*1f80*/  SHF.R.U32.HI R4, RZ, 0x17, R0.reuse ;  /* 0x00000017ff047819 */ /* 0x100fe20000011600 */
[----:B------:R-:W-:Y:S01]  /*1f90*/  IMAD.MOV.U32 R10, RZ, RZ, R0 ;  /* 0x000000ffff0a7224 */ /* 0x000fe200078e0000 */
[----:B------:R-:W-:Y:S01]  /*1fa0*/  LOP3.LUT R8, R8, 0xff, RZ, 0xc0, !PT ;  /* 0x000000ff08087812 */ /* 0x000fe200078ec0ff */
[----:B------:R-:W-:Y:S01]  /*1fb0*/  IMAD.MOV.U32 R11, RZ, RZ, R3 ;  /* 0x000000ffff0b7224 */ /* 0x000fe200078e0003 */
[----:B------:R-:W-:-:S03]  /*1fc0*/  LOP3.LUT R14, R4, 0xff, RZ, 0xc0, !PT ;  /* 0x000000ff040e7812 */ /* 0x000fc600078ec0ff */
[----:B------:R-:W-:Y:S01]  /*1fd0*/  VIADD R13, R8, 0xffffffff ;  /* 0xffffffff080d7836 */ /* 0x000fe20000000000 */
[----:B------:R-:W-:-:S04]  /*1fe0*/  IADD3 R16, PT, PT, R14, -0x1, RZ ;  /* 0xffffffff0e107810 */ /* 0x000fc80007ffe0ff */
[----:B------:R-:W-:-:S04]  /*1ff0*/  ISETP.GT.U32.AND P0, PT, R13, 0xfd, PT ;  /* 0x000000fd0d00780c */ /* 0x000fc80003f04070 */
[----:B------:R-:W-:-:S13]  /*2000*/  ISETP.GT.U32.OR P0, PT, R16, 0xfd, P0 ;  /* 0x000000fd1000780c */ /* 0x000fda0000704470 */
[----:B------:R-:W-:Y:S01]  /*2010*/  @!P0 IMAD.MOV.U32 R4, RZ, RZ, RZ ;  /* 0x000000ffff048224 */ /* 0x000fe200078e00ff */
[----:B------:R-:W-:Y:S06]  /*2020*/  @!P0 BRA `(.L_x_24) ;  /* 0x00000000005c8947 */ /* 0x000fec0003800000 */
[----:B------:R-:W-:Y:S02]  /*2030*/  FSETP.GTU.FTZ.AND P0, PT, |R0|, +INF , PT ;  /* 0x7f8000000000780b */ /* 0x000fe40003f1c200 */
[----:B------:R-:W-:-:S04]  /*2040*/  FSETP.GTU.FTZ.AND P1, PT, |R3|, +INF , PT ;  /* 0x7f8000000300780b */ /* 0x000fc80003f3c200 */
[----:B------:R-:W-:-:S13]  /*2050*/  PLOP3.LUT P0, PT, P0, P1, PT, 0xf8, 0x8f ;  /* 0x00000000008f781c */ /* 0x000fda0000703f70 */
[----:B------:R-:W-:Y:S05]  /*2060*/  @P0 BRA `(.L_x_25) ;  /* 0x00000004004c0947 */ /* 0x000fea0003800000 */
[----:B------:R-:W-:-:S13]  /*2070*/  LOP3.LUT P0, RZ, R11, 0x7fffffff, R10, 0xc8, !PT ;  /* 0x7fffffff0bff7812 */ /* 0x000fda000780c80a */
[----:B------:R-:W-:Y:S05]  /*2080*/  @!P0 BRA `(.L_x_26) ;  /* 0x00000004003c8947 */ /* 0x000fea0003800000 */
[C---:B------:R-:W-:Y:S02]  /*2090*/  FSETP.NEU.FTZ.AND P2, PT, |R0|.reuse, +INF , PT ;  /* 0x7f8000000000780b */ /* 0x040fe40003f5d200 */
[----:B------:R-:W-:Y:S02]  /*20a0*/  FSETP.NEU.FTZ.AND P1, PT, |R3|, +INF , PT ;  /* 0x7f8000000300780b */ /* 0x000fe40003f3d200 */
[----:B------:R-:W-:-:S11]  /*20b0*/  FSETP.NEU.FTZ.AND P0, PT, |R0|, +INF , PT ;  /* 0x7f8000000000780b */ /* 0x000fd60003f1d200 */
[----:B------:R-:W-:Y:S05]  /*20c0*/  @!P1 BRA !P2, `(.L_x_26) ;  /* 0x00000004002c9947 */ /* 0x000fea0005000000 */
[----:B------:R-:W-:-:S04]  /*20d0*/  LOP3.LUT P2, RZ, R10, 0x7fffffff, RZ, 0xc0, !PT ;  /* 0x7fffffff0aff7812 */ /* 0x000fc8000784c0ff */
[----:B------:R-:W-:-:S13]  /*20e0*/  PLOP3.LUT P1, PT, P1, P2, PT, 0x2f, 0xf2 ;  /* 0x0000000000f2781c */ /* 0x000fda0000f24577 */
[----:B------:R-:W-:Y:S05]  /*20f0*/  @P1 BRA `(.L_x_27) ;  /* 0x0000000400181947 */ /* 0x000fea0003800000 */
[----:B------:R-:W-:-:S04]  /*2100*/  LOP3.LUT P1, RZ, R11, 0x7fffffff, RZ, 0xc0, !PT ;  /* 0x7fffffff0bff7812 */ /* 0x000fc8000782c0ff */
[----:B------:R-:W-:-:S13]  /*2110*/  PLOP3.LUT P0, PT, P0, P1, PT, 0x2f, 0xf2 ;  /* 0x0000000000f2781c */ /* 0x000fda0000702577 */
[----:B------:R-:W-:Y:S05]  /*2120*/  @P0 BRA `(.L_x_28) ;  /* 0x0000000400000947 */ /* 0x000fea0003800000 */
[----:B------:R-:W-:Y:S02]  /*2130*/  ISETP.GE.AND P0, PT, R16, RZ, PT ;  /* 0x000000ff1000720c */ /* 0x000fe40003f06270 */
[----:B------:R-:W-:-:S11]  /*2140*/  ISETP.GE.AND P1, PT, R13, RZ, PT ;  /* 0x000000ff0d00720c */ /* 0x000fd60003f26270 */
[----:B------:R-:W-:Y:S02]  /*2150*/  @P0 IMAD.MOV.U32 R4, RZ, RZ, RZ ;  /* 0x000000ffff040224 */ /* 0x000fe400078e00ff */
[----:B------:R-:W-:Y:S01]  /*2160*/  @!P0 FFMA R10, R0, 1.84467440737095516160e+19, RZ ;  /* 0x5f800000000a8823 */ /* 0x000fe200000000ff */
[----:B------:R-:W-:Y:S02]  /*2170*/  @!P0 IMAD.MOV.U32 R4, RZ, RZ, -0x40 ;  /* 0xffffffc0ff048424 */ /* 0x000fe400078e00ff */
[----:B------:R-:W-:Y:S02]  /*2180*/  @!P1 FFMA R11, R3, 1.84467440737095516160e+19, RZ ;  /* 0x5f800000030b9823 */ /* 0x000fe400000000ff */
[----:B------:R-:W-:-:S07]  /*2190*/  @!P1 VIADD R4, R4, 0x40 ;  /* 0x0000004004049836 */ /* 0x000fce0000000000 */
.L_x_24:
[----:B------:R-:W-:Y:S01]  /*21a0*/  LEA R0, R8, 0xc0800000, 0x17 ;  /* 0xc080000008007811 */ /* 0x000fe200078eb8ff */
[----:B------:R-:W-:Y:S01]  /*21b0*/  VIADD R3, R14, 0xffffff81 ;  /* 0xffffff810e037836 */ /* 0x000fe20000000000 */
[----:B------:R-:W-:Y:S03]  /*21c0*/  BSSY.RECONVERGENT B2, `(.L_x_29) ;  /* 0x0000035000027945 */ /* 0x000fe60003800200 */
[----:B------:R-:W-:Y:S02]  /*21d0*/  IMAD.IADD R11, R11, 0x1, -R0 ;  /* 0x000000010b0b7824 */ /* 0x000fe400078e0a00 */
[----:B------:R-:W-:Y:S02]  /*21e0*/  IMAD R0, R3, -0x800000, R10 ;  /* 0xff80000003007824 */ /* 0x000fe400078e020a */
[----:B------:R0:W1:Y:S01]  /*21f0*/  MUFU.RCP R13, R11 ;  /* 0x0000000b000d7308 */ /* 0x0000620000001000 */
[----:B------:R-:W-:Y:S01]  /*2200*/  FADD.FTZ R17, -R11, -RZ ;  /* 0x800000ff0b117221 */ /* 0x000fe20000010100 */
[----:B0-----:R-:W-:-:S04]  /*2210*/  IADD3 R11, PT, PT, R3, 0x7f, -R8 ;  /* 0x0000007f030b7810 */ /* 0x001fc80007ffe808 */
[----:B------:R-:W-:Y:S01]  /*2220*/  IADD3 R11, PT, PT, R11, R4, RZ ;  /* 0x000000040b0b7210 */ /* 0x000fe20007ffe0ff */
[----:B-1----:R-:W-:-:S04]  /*2230*/  FFMA R14, R13, R17, 1 ;  /* 0x3f8000000d0e7423 */ /* 0x002fc80000000011 */
[----:B------:R-:W-:-:S04]  /*2240*/  FFMA R19, R13, R14, R13 ;  /* 0x0000000e0d137223 */ /* 0x000fc8000000000d */
[----:B------:R-:W-:-:S04]  /*2250*/  FFMA R10, R0, R19, RZ ;  /* 0x00000013000a7223 */ /* 0x000fc800000000ff */
[----:B------:R-:W-:-:S04]  /*2260*/  FFMA R13, R17, R10, R0 ;  /* 0x0000000a110d7223 */ /* 0x000fc80000000000 */
[----:B------:R-:W-:-:S04]  /*2270*/  FFMA R10, R19, R13, R10 ;  /* 0x0000000d130a7223 */ /* 0x000fc8000000000a */
[----:B------:R-:W-:-:S04]  /*2280*/  FFMA R17, R17, R10, R0 ;  /* 0x0000000a11117223 */ /* 0x000fc80000000000 */
[----:B------:R-:W-:-:S05]  /*2290*/  FFMA R0, R19, R17, R10 ;  /* 0x0000001113007223 */ /* 0x000fca000000000a */
[----:B------:R-:W-:-:S04]  /*22a0*/  SHF.R.U32.HI R3, RZ, 0x17, R0 ;  /* 0x00000017ff037819 */ /* 0x000fc80000011600 */
[----:B------:R-:W-:-:S05]  /*22b0*/  LOP3.LUT R3, R3, 0xff, RZ, 0xc0, !PT ;  /* 0x000000ff03037812 */ /* 0x000fca00078ec0ff */
[----:B------:R-:W-:-:S04]  /*22c0*/  IMAD.IADD R13, R3, 0x1, R11 ;  /* 0x00000001030d7824 */ /* 0x000fc800078e020b */
[----:B------:R-:W-:-:S05]  /*22d0*/  VIADD R3, R13, 0xffffffff ;  /* 0xffffffff0d037836 */ /* 0x000fca0000000000 */
[----:B------:R-:W-:-:S13]  /*22e0*/  ISETP.GE.U32.AND P0, PT, R3, 0xfe, PT ;  /* 0x000000fe0300780c */ /* 0x000fda0003f06070 */
[----:B------:R-:W-:Y:S05]  /*22f0*/  @!P0 BRA `(.L_x_30) ;  /* 0x0000000000808947 */ /* 0x000fea0003800000 */
[----:B------:R-:W-:-:S13]  /*2300*/  ISETP.GT.AND P0, PT, R13, 0xfe, PT ;  /* 0x000000fe0d00780c */ /* 0x000fda0003f04270 */
[----:B------:R-:W-:Y:S05]  /*2310*/  @P0 BRA `(.L_x_31) ;  /* 0x00000000006c0947 */ /* 0x000fea0003800000 */
[----:B------:R-:W-:-:S13]  /*2320*/  ISETP.GE.AND P0, PT, R13, 0x1, PT ;  /* 0x000000010d00780c */ /* 0x000fda0003f06270 */
[----:B------:R-:W-:Y:S05]  /*2330*/  @P0 BRA `(.L_x_32) ;  /* 0x0000000000740947 */ /* 0x000fea0003800000 */
[----:B------:R-:W-:Y:S02]  /*2340*/  ISETP.GE.AND P0, PT, R13, -0x18, PT ;  /* 0xffffffe80d00780c */ /* 0x000fe40003f06270 */
[----:B------:R-:W-:-:S11]  /*2350*/  LOP3.LUT R0, R0, 0x80000000, RZ, 0xc0, !PT ;  /* 0x8000000000007812 */ /* 0x000fd600078ec0ff */
[----:B------:R-:W-:Y:S05]  /*2360*/  @!P0 BRA `(.L_x_32) ;  /* 0x0000000000688947 */ /* 0x000fea0003800000 */
[-CC-:B------:R-:W-:Y:S01]  /*2370*/  FFMA.RZ R3, R19, R17.reuse, R10.reuse ;  /* 0x0000001113037223 */ /* 0x180fe2000000c00a */
[----:B------:R-:W-:Y:S02]  /*2380*/  VIADD R11, R13, 0x20 ;  /* 0x000000200d0b7836 */ /* 0x000fe40000000000 */
[-CC-:B------:R-:W-:Y:S01]  /*2390*/  FFMA.RM R4, R19, R17.reuse, R10.reuse ;  /* 0x0000001113047223 */ /* 0x180fe2000000400a */
[----:B------:R-:W-:Y:S02]  /*23a0*/  ISETP.NE.AND P2, PT, R13, RZ, PT ;  /* 0x000000ff0d00720c */ /* 0x000fe40003f45270 */
[----:B------:R-:W-:Y:S01]  /*23b0*/  LOP3.LUT R8, R3, 0x7fffff, RZ, 0xc0, !PT ;  /* 0x007fffff03087812 */ /* 0x000fe200078ec0ff */
[----:B------:R-:W-:Y:S01]  /*23c0*/  FFMA.RP R3, R19, R17, R10 ;  /* 0x0000001113037223 */ /* 0x000fe2000000800a */
[----:B------:R-:W-:Y:S01]  /*23d0*/  IMAD.MOV R10, RZ, RZ, -R13 ;  /* 0x000000ffff0a7224 */ /* 0x000fe200078e0a0d */
[----:B------:R-:W-:Y:S02]  /*23e0*/  ISETP.NE.AND P1, PT, R13, RZ, PT ;  /* 0x000000ff0d00720c */ /* 0x000fe40003f25270 */
[----:B------:R-:W-:-:S02]  /*23f0*/  LOP3.LUT R8, R8, 0x800000, RZ, 0xfc, !PT ;  /* 0x0080000008087812 */ /* 0x000fc400078efcff */
[----:B------:R-:W-:Y:S02]  /*2400*/  FSETP.NEU.FTZ.AND P0, PT, R3, R4, PT ;  /* 0x000000040300720b */ /* 0x000fe40003f1d000 */
[----:B------:R-:W-:Y:S02]  /*2410*/  SHF.L.U32 R11, R8, R11, RZ ;  /* 0x0000000b080b7219 */ /* 0x000fe400000006ff */
[----:B------:R-:W-:Y:S02]  /*2420*/  SEL R3, R10, RZ, P2 ;  /* 0x000000ff0a037207 */ /* 0x000fe40001000000 */
[----:B------:R-:W-:Y:S02]  /*2430*/  ISETP.NE.AND P1, PT, R11, RZ, P1 ;  /* 0x000000ff0b00720c */ /* 0x000fe40000f25270 */
[----:B------:R-:W-:Y:S02]  /*2440*/  SHF.R.U32.HI R3, RZ, R3, R8 ;  /* 0x00000003ff037219 */ /* 0x000fe40000011608 */
[----:B------:R-:W-:-:S02]  /*2450*/  PLOP3.LUT P0, PT, P0, P1, PT, 0xf8, 0x8f ;  /* 0x00000000008f781c */ /* 0x000fc40000703f70 */
[----:B------:R-:W-:Y:S02]  /*2460*/  SHF.R.U32.HI R11, RZ, 0x1, R3 ;  /* 0x00000001ff0b7819 */ /* 0x000fe40000011603 */
[----:B------:R-:W-:-:S04]  /*2470*/  SEL R4, RZ, 0x1, !P0 ;  /* 0x00000001ff047807 */ /* 0x000fc80004000000 */
[----:B------:R-:W-:-:S04]  /*2480*/  LOP3.LUT R4, R4, 0x1, R11, 0xf8, !PT ;  /* 0x0000000104047812 */ /* 0x000fc800078ef80b */
[----:B------:R-:W-:-:S05]  /*2490*/  LOP3.LUT R4, R4, R3, RZ, 0xc0, !PT ;  /* 0x0000000304047212 */ /* 0x000fca00078ec0ff */
[----:B------:R-:W-:-:S05]  /*24a0*/  IMAD.IADD R11, R11, 0x1, R4 ;  /* 0x000000010b0b7824 */ /* 0x000fca00078e0204 */
[----:B------:R-:W-:Y:S01]  /*24b0*/  LOP3.LUT R0, R11, R0, RZ, 0xfc, !PT ;  /* 0x000000000b007212 */ /* 0x000fe200078efcff */
[----:B------:R-:W-:Y:S06]  /*24c0*/  BRA `(.L_x_32) ;  /* 0x0000000000107947 */ /* 0x000fec0003800000 */
.L_x_31:
[----:B------:R-:W-:-:S04]  /*24d0*/  LOP3.LUT R0, R0, 0x80000000, RZ, 0xc0, !PT ;  /* 0x8000000000007812 */ /* 0x000fc800078ec0ff */
[----:B------:R-:W-:Y:S01]  /*24e0*/  LOP3.LUT R0, R0, 0x7f800000, RZ, 0xfc, !PT ;  /* 0x7f80000000007812 */ /* 0x000fe200078efcff */
[----:B------:R-:W-:Y:S06]  /*24f0*/  BRA `(.L_x_32) ;  /* 0x0000000000047947 */ /* 0x000fec0003800000 */
.L_x_30:
[----:B------:R-:W-:-:S07]  /*2500*/  IMAD R0, R11, 0x800000, R0 ;  /* 0x008000000b007824 */ /* 0x000fce00078e0200 */
.L_x_32:
[----:B------:R-:W-:Y:S05]  /*2510*/  BSYNC.RECONVERGENT B2 ;  /* 0x0000000000027941 */ /* 0x000fea0003800200 */
.L_x_29:
[----:B------:R-:W-:Y:S05]  /*2520*/  BRA `(.L_x_33) ;  /* 0x0000000000207947 */ /* 0x000fea0003800000 */
.L_x_28:
[----:B------:R-:W-:-:S04]  /*2530*/  LOP3.LUT R0, R11, 0x80000000, R10, 0x48, !PT ;  /* 0x800000000b007812 */ /* 0x000fc800078e480a */
[----:B------:R-:W-:Y:S01]  /*2540*/  LOP3.LUT R0, R0, 0x7f800000, RZ, 0xfc, !PT ;  /* 0x7f80000000007812 */ /* 0x000fe200078efcff */
[----:B------:R-:W-:Y:S06]  /*2550*/  BRA `(.L_x_33) ;  /* 0x0000000000147947 */ /* 0x000fec0003800000 */
.L_x_27:
[----:B------:R-:W-:Y:S01]  /*2560*/  LOP3.LUT R0, R11, 0x80000000, R10, 0x48, !PT ;  /* 0x800000000b007812 */ /* 0x000fe200078e480a */
[----:B------:R-:W-:Y:S06]  /*2570*/  BRA `(.L_x_33) ;  /* 0x00000000000c7947 */ /* 0x000fec0003800000 */
.L_x_26:
[----:B------:R-:W0:Y:S01]  /*2580*/  MUFU.RSQ R0, -QNAN ;  /* 0xffc0000000007908 */ /* 0x000e220000001400 */
[----:B------:R-:W-:Y:S05]  /*2590*/  BRA `(.L_x_33) ;  /* 0x0000000000047947 */ /* 0x000fea0003800000 */
.L_x_25:
[----:B------:R-:W-:-:S07]  /*25a0*/  FADD.FTZ R0, R0, R3 ;  /* 0x0000000300007221 */ /* 0x000fce0000010000 */
.L_x_33:
[----:B------:R-:W-:Y:S05]  /*25b0*/  BSYNC.RECONVERGENT B1 ;  /* 0x0000000000017941 */ /* 0x000fea0003800200 */
.L_x_23:
[----:B------:R-:W-:-:S04]  /*25c0*/  IMAD.MOV.U32 R3, RZ, RZ, 0x0 ;  /* 0x00000000ff037424 */ /* 0x000fc800078e00ff */
[----:B0-----:R-:W-:Y:S05]  /*25d0*/  RET.REL.NODEC R2 `(_Z22generate_spline_kernelPKfS0_S0_S0_S0_iiPf) ;  /* 0xffffffd802887950 */ /* 0x001fea0003c3ffff */
.L_x_34:
[----:B------:R-:W-:-:S00]  /*25e0*/  BRA `(.L_x_34) ;  /* 0xfffffffc00fc7947 */ /* 0x000fc0000383ffff */
[----:B------:R-:W-:-:S00]  /*25f0*/  NOP ;  /* 0x0000000000007918 */ /* 0x000fc00000000000 */
        /* <DEDUP_REMOVED lines=8> */
.L_x_36:


//--------------------- .nv.global.init           --------------------------
	.section	.nv.global.init,"aw",@progbits
	.align	4
.nv.global.init:
	.type		__cudart_i2opi_f,@object
	.size		__cudart_i2opi_f,(.L_0 - __cudart_i2opi_f)
__cudart_i2opi_f:
        /*0000*/ 	.byte	0x41, 0x90, 0x43, 0x3c, 0x99, 0x95, 0x62, 0xdb, 0xc0, 0xdd, 0x34, 0xf5, 0xd1, 0x57, 0x27, 0xfc
        /*0010*/ 	.byte	0x29, 0x15, 0x44, 0x4e, 0x6e, 0x83, 0xf9, 0xa2
.L_0:


//--------------------- .nv.shared.reserved.0     --------------------------
	.section	.nv.shared.reserved.0,"aw",@nobits
	.weak		__nv_reservedSMEM_offset_0_alias
	.size		__nv_reservedSMEM_offset_0_alias, 0, 64
	.other		__nv_reservedSMEM_offset_0_alias,@"STO_CUDA_RESERVED_SHARED STV_DEFAULT"
__nv_reservedSMEM_offset_0_alias:
	.zero		0
	.zero		64


//--------------------- .nv.constant0._Z22generate_spline_kernelPKfS0_S0_S0_S0_iiPf --------------------------
	.section	.nv.constant0._Z22generate_spline_kernelPKfS0_S0_S0_S0_iiPf,"a",@progbits
	.sectionflags	@""
	.align	4
.nv.constant0._Z22generate_spline_kernelPKfS0_S0_S0_S0_iiPf:
	.zero		952


//--------------------- SYMBOLS --------------------------

	.type		.nv.reservedSmem.offset0,@object
	.size		.nv.reservedSmem.offset0,0x4
